//
// Generated by NVIDIA NVVM Compiler
//
// Compiler Build ID: CL-36424714
// Cuda compilation tools, release 13.0, V13.0.88
// Based on NVVM 20.0.0
//

.version 9.0
.target sm_100
.address_size 64

	// .globl	_Z4atbtPKdS0_Pdiii

.visible .entry _Z4atbtPKdS0_Pdiii(
	.param .u64 .ptr .align 1 _Z4atbtPKdS0_Pdiii_param_0,
	.param .u64 .ptr .align 1 _Z4atbtPKdS0_Pdiii_param_1,
	.param .u64 .ptr .align 1 _Z4atbtPKdS0_Pdiii_param_2,
	.param .u32 _Z4atbtPKdS0_Pdiii_param_3,
	.param .u32 _Z4atbtPKdS0_Pdiii_param_4,
	.param .u32 _Z4atbtPKdS0_Pdiii_param_5
)
{
	.reg .pred 	%p<13>;
	.reg .b32 	%r<43>;
	.reg .b64 	%rd<53>;
	.reg .b64 	%fd<68>;

	ld.param.u64 	%rd7, [_Z4atbtPKdS0_Pdiii_param_0];
	ld.param.u64 	%rd8, [_Z4atbtPKdS0_Pdiii_param_1];
	ld.param.u64 	%rd6, [_Z4atbtPKdS0_Pdiii_param_2];
	ld.param.u32 	%r18, [_Z4atbtPKdS0_Pdiii_param_3];
	ld.param.u32 	%r21, [_Z4atbtPKdS0_Pdiii_param_4];
	ld.param.u32 	%r20, [_Z4atbtPKdS0_Pdiii_param_5];
	cvta.to.global.u64 	%rd1, %rd8;
	cvta.to.global.u64 	%rd2, %rd7;
	mov.u32 	%r22, %ctaid.y;
	mov.u32 	%r23, %ntid.y;
	mov.u32 	%r24, %tid.y;
	mad.lo.s32 	%r25, %r22, %r23, %r24;
	mov.u32 	%r26, %ctaid.x;
	mov.u32 	%r27, %ntid.x;
	mov.u32 	%r28, %tid.x;
	mad.lo.s32 	%r2, %r26, %r27, %r28;
	setp.ge.s32 	%p1, %r2, %r18;
	setp.ge.s32 	%p2, %r25, %r21;
	or.pred  	%p3, %p1, %p2;
	@%p3 bra 	$L__BB0_14;
	setp.lt.s32 	%p4, %r20, 1;
	mov.f64 	%fd67, 0d0000000000000000;
	@%p4 bra 	$L__BB0_13;
	mul.lo.s32 	%r3, %r20, %r25;
	and.b32  	%r4, %r20, 7;
	setp.lt.u32 	%p5, %r20, 8;
	mov.f64 	%fd67, 0d0000000000000000;
	mov.b32 	%r41, 0;
	@%p5 bra 	$L__BB0_5;
	and.b32  	%r41, %r20, 2147483640;
	neg.s32 	%r39, %r41;
	shl.b32 	%r7, %r18, 3;
	mul.wide.u32 	%rd9, %r3, 8;
	add.s64 	%rd10, %rd9, %rd1;
	add.s64 	%rd52, %rd10, 32;
	mov.f64 	%fd67, 0d0000000000000000;
	mul.wide.s32 	%rd13, %r18, 8;
	mov.u32 	%r38, %r2;
$L__BB0_4:
	.pragma "nounroll";
	mul.wide.s32 	%rd11, %r38, 8;
	add.s64 	%rd12, %rd2, %rd11;
	ld.global.f64 	%fd17, [%rd12];
	ld.global.f64 	%fd18, [%rd52+-32];
	fma.rn.f64 	%fd19, %fd17, %fd18, %fd67;
	add.s64 	%rd14, %rd12, %rd13;
	ld.global.f64 	%fd20, [%rd14];
	ld.global.f64 	%fd21, [%rd52+-24];
	fma.rn.f64 	%fd22, %fd20, %fd21, %fd19;
	add.s64 	%rd15, %rd14, %rd13;
	ld.global.f64 	%fd23, [%rd15];
	ld.global.f64 	%fd24, [%rd52+-16];
	fma.rn.f64 	%fd25, %fd23, %fd24, %fd22;
	add.s64 	%rd16, %rd15, %rd13;
	ld.global.f64 	%fd26, [%rd16];
	ld.global.f64 	%fd27, [%rd52+-8];
	fma.rn.f64 	%fd28, %fd26, %fd27, %fd25;
	add.s64 	%rd17, %rd16, %rd13;
	ld.global.f64 	%fd29, [%rd17];
	ld.global.f64 	%fd30, [%rd52];
	fma.rn.f64 	%fd31, %fd29, %fd30, %fd28;
	add.s64 	%rd18, %rd17, %rd13;
	ld.global.f64 	%fd32, [%rd18];
	ld.global.f64 	%fd33, [%rd52+8];
	fma.rn.f64 	%fd34, %fd32, %fd33, %fd31;
	add.s64 	%rd19, %rd18, %rd13;
	ld.global.f64 	%fd35, [%rd19];
	ld.global.f64 	%fd36, [%rd52+16];
	fma.rn.f64 	%fd37, %fd35, %fd36, %fd34;
	add.s64 	%rd20, %rd19, %rd13;
	ld.global.f64 	%fd38, [%rd20];
	ld.global.f64 	%fd39, [%rd52+24];
	fma.rn.f64 	%fd67, %fd38, %fd39, %fd37;
	add.s32 	%r39, %r39, 8;
	add.s32 	%r38, %r38, %r7;
	add.s64 	%rd52, %rd52, 64;
	setp.ne.s32 	%p6, %r39, 0;
	@%p6 bra 	$L__BB0_4;
$L__BB0_5:
	setp.eq.s32 	%p7, %r4, 0;
	@%p7 bra 	$L__BB0_13;
	and.b32  	%r13, %r20, 3;
	setp.lt.u32 	%p8, %r4, 4;
	@%p8 bra 	$L__BB0_8;
	mad.lo.s32 	%r30, %r41, %r18, %r2;
	mul.wide.s32 	%rd21, %r30, 8;
	add.s64 	%rd22, %rd2, %rd21;
	ld.global.f64 	%fd41, [%rd22];
	add.s32 	%r31, %r41, %r3;
	mul.wide.u32 	%rd23, %r31, 8;
	add.s64 	%rd24, %rd1, %rd23;
	ld.global.f64 	%fd42, [%rd24];
	fma.rn.f64 	%fd43, %fd41, %fd42, %fd67;
	mul.wide.s32 	%rd25, %r18, 8;
	add.s64 	%rd26, %rd22, %rd25;
	ld.global.f64 	%fd44, [%rd26];
	cvt.u64.u32 	%rd27, %r3;
	cvt.u64.u32 	%rd28, %r41;
	add.s64 	%rd29, %rd28, %rd27;
	shl.b64 	%rd30, %rd29, 3;
	add.s64 	%rd31, %rd1, %rd30;
	ld.global.f64 	%fd45, [%rd31+8];
	fma.rn.f64 	%fd46, %fd44, %fd45, %fd43;
	add.s64 	%rd32, %rd26, %rd25;
	ld.global.f64 	%fd47, [%rd32];
	ld.global.f64 	%fd48, [%rd31+16];
	fma.rn.f64 	%fd49, %fd47, %fd48, %fd46;
	add.s64 	%rd33, %rd32, %rd25;
	ld.global.f64 	%fd50, [%rd33];
	ld.global.f64 	%fd51, [%rd31+24];
	fma.rn.f64 	%fd67, %fd50, %fd51, %fd49;
	add.s32 	%r41, %r41, 4;
$L__BB0_8:
	setp.eq.s32 	%p9, %r13, 0;
	@%p9 bra 	$L__BB0_13;
	setp.eq.s32 	%p10, %r13, 1;
	@%p10 bra 	$L__BB0_11;
	mad.lo.s32 	%r32, %r41, %r18, %r2;
	mul.wide.s32 	%rd34, %r32, 8;
	add.s64 	%rd35, %rd2, %rd34;
	ld.global.f64 	%fd53, [%rd35];
	add.s32 	%r33, %r41, %r3;
	mul.wide.u32 	%rd36, %r33, 8;
	add.s64 	%rd37, %rd1, %rd36;
	ld.global.f64 	%fd54, [%rd37];
	fma.rn.f64 	%fd55, %fd53, %fd54, %fd67;
	mul.wide.s32 	%rd38, %r18, 8;
	add.s64 	%rd39, %rd35, %rd38;
	ld.global.f64 	%fd56, [%rd39];
	cvt.u64.u32 	%rd40, %r3;
	cvt.u64.u32 	%rd41, %r41;
	add.s64 	%rd42, %rd41, %rd40;
	shl.b64 	%rd43, %rd42, 3;
	add.s64 	%rd44, %rd1, %rd43;
	ld.global.f64 	%fd57, [%rd44+8];
	fma.rn.f64 	%fd67, %fd56, %fd57, %fd55;
	add.s32 	%r41, %r41, 2;
$L__BB0_11:
	and.b32  	%r34, %r20, 1;
	setp.eq.b32 	%p11, %r34, 1;
	not.pred 	%p12, %p11;
	@%p12 bra 	$L__BB0_13;
	mad.lo.s32 	%r35, %r41, %r18, %r2;
	mul.wide.s32 	%rd45, %r35, 8;
	add.s64 	%rd46, %rd2, %rd45;
	ld.global.f64 	%fd58, [%rd46];
	add.s32 	%r36, %r41, %r3;
	mul.wide.u32 	%rd47, %r36, 8;
	add.s64 	%rd48, %rd1, %rd47;
	ld.global.f64 	%fd59, [%rd48];
	fma.rn.f64 	%fd67, %fd58, %fd59, %fd67;
$L__BB0_13:
	mad.lo.s32 	%r37, %r21, %r2, %r25;
	cvta.to.global.u64 	%rd49, %rd6;
	mul.wide.s32 	%rd50, %r37, 8;
	add.s64 	%rd51, %rd49, %rd50;
	st.global.f64 	[%rd51], %fd67;
$L__BB0_14:
	ret;

}
	// .globl	_Z11atbtUnrollkPKdS0_Pdiii
.visible .entry _Z11atbtUnrollkPKdS0_Pdiii(
	.param .u64 .ptr .align 1 _Z11atbtUnrollkPKdS0_Pdiii_param_0,
	.param .u64 .ptr .align 1 _Z11atbtUnrollkPKdS0_Pdiii_param_1,
	.param .u64 .ptr .align 1 _Z11atbtUnrollkPKdS0_Pdiii_param_2,
	.param .u32 _Z11atbtUnrollkPKdS0_Pdiii_param_3,
	.param .u32 _Z11atbtUnrollkPKdS0_Pdiii_param_4,
	.param .u32 _Z11atbtUnrollkPKdS0_Pdiii_param_5
)
{
	.reg .pred 	%p<13>;
	.reg .b32 	%r<59>;
	.reg .b64 	%rd<59>;
	.reg .b64 	%fd<116>;

	ld.param.u64 	%rd4, [_Z11atbtUnrollkPKdS0_Pdiii_param_0];
	ld.param.u64 	%rd5, [_Z11atbtUnrollkPKdS0_Pdiii_param_1];
	ld.param.u64 	%rd3, [_Z11atbtUnrollkPKdS0_Pdiii_param_2];
	ld.param.u32 	%r25, [_Z11atbtUnrollkPKdS0_Pdiii_param_3];
	ld.param.u32 	%r28, [_Z11atbtUnrollkPKdS0_Pdiii_param_4];
	ld.param.u32 	%r27, [_Z11atbtUnrollkPKdS0_Pdiii_param_5];
	cvta.to.global.u64 	%rd1, %rd5;
	cvta.to.global.u64 	%rd2, %rd4;
	mov.u32 	%r29, %ctaid.y;
	mov.u32 	%r30, %ntid.y;
	mov.u32 	%r31, %tid.y;
	mad.lo.s32 	%r32, %r29, %r30, %r31;
	mov.u32 	%r33, %ctaid.x;
	mov.u32 	%r34, %ntid.x;
	mov.u32 	%r35, %tid.x;
	mad.lo.s32 	%r2, %r33, %r34, %r35;
	setp.ge.s32 	%p1, %r2, %r25;
	setp.ge.s32 	%p2, %r32, %r28;
	or.pred  	%p3, %p1, %p2;
	@%p3 bra 	$L__BB1_15;
	shr.u32 	%r36, %r27, 31;
	add.s32 	%r37, %r27, %r36;
	and.b32  	%r38, %r37, -2;
	sub.s32 	%r56, %r27, %r38;
	setp.gt.s32 	%p4, %r56, 0;
	mov.f64 	%fd115, 0d0000000000000000;
	@%p4 bra 	$L__BB1_16;
$L__BB1_2:
	setp.ge.s32 	%p5, %r56, %r27;
	@%p5 bra 	$L__BB1_14;
	mul.lo.s32 	%r4, %r27, %r32;
	not.b32 	%r40, %r56;
	add.s32 	%r5, %r27, %r40;
	shr.u32 	%r41, %r5, 1;
	add.s32 	%r6, %r41, 1;
	setp.lt.u32 	%p6, %r5, 14;
	@%p6 bra 	$L__BB1_6;
	add.s32 	%r54, %r56, %r4;
	mad.lo.s32 	%r53, %r56, %r25, %r2;
	shl.b32 	%r9, %r25, 4;
	and.b32  	%r42, %r6, -8;
	neg.s32 	%r52, %r42;
	mul.wide.s32 	%rd14, %r25, 8;
$L__BB1_5:
	.pragma "nounroll";
	mul.wide.s32 	%rd10, %r53, 8;
	add.s64 	%rd11, %rd2, %rd10;
	ld.global.f64 	%fd19, [%rd11];
	mul.wide.s32 	%rd12, %r54, 8;
	add.s64 	%rd13, %rd1, %rd12;
	ld.global.f64 	%fd20, [%rd13];
	fma.rn.f64 	%fd21, %fd19, %fd20, %fd115;
	add.s64 	%rd15, %rd11, %rd14;
	ld.global.f64 	%fd22, [%rd15];
	ld.global.f64 	%fd23, [%rd13+8];
	fma.rn.f64 	%fd24, %fd22, %fd23, %fd21;
	add.s64 	%rd16, %rd15, %rd14;
	ld.global.f64 	%fd25, [%rd16];
	ld.global.f64 	%fd26, [%rd13+16];
	fma.rn.f64 	%fd27, %fd25, %fd26, %fd24;
	add.s64 	%rd17, %rd16, %rd14;
	ld.global.f64 	%fd28, [%rd17];
	ld.global.f64 	%fd29, [%rd13+24];
	fma.rn.f64 	%fd30, %fd28, %fd29, %fd27;
	add.s64 	%rd18, %rd17, %rd14;
	ld.global.f64 	%fd31, [%rd18];
	ld.global.f64 	%fd32, [%rd13+32];
	fma.rn.f64 	%fd33, %fd31, %fd32, %fd30;
	add.s64 	%rd19, %rd18, %rd14;
	ld.global.f64 	%fd34, [%rd19];
	ld.global.f64 	%fd35, [%rd13+40];
	fma.rn.f64 	%fd36, %fd34, %fd35, %fd33;
	add.s64 	%rd20, %rd19, %rd14;
	ld.global.f64 	%fd37, [%rd20];
	ld.global.f64 	%fd38, [%rd13+48];
	fma.rn.f64 	%fd39, %fd37, %fd38, %fd36;
	add.s64 	%rd21, %rd20, %rd14;
	ld.global.f64 	%fd40, [%rd21];
	ld.global.f64 	%fd41, [%rd13+56];
	fma.rn.f64 	%fd42, %fd40, %fd41, %fd39;
	add.s64 	%rd22, %rd21, %rd14;
	ld.global.f64 	%fd43, [%rd22];
	ld.global.f64 	%fd44, [%rd13+64];
	fma.rn.f64 	%fd45, %fd43, %fd44, %fd42;
	add.s64 	%rd23, %rd22, %rd14;
	ld.global.f64 	%fd46, [%rd23];
	ld.global.f64 	%fd47, [%rd13+72];
	fma.rn.f64 	%fd48, %fd46, %fd47, %fd45;
	add.s64 	%rd24, %rd23, %rd14;
	ld.global.f64 	%fd49, [%rd24];
	ld.global.f64 	%fd50, [%rd13+80];
	fma.rn.f64 	%fd51, %fd49, %fd50, %fd48;
	add.s64 	%rd25, %rd24, %rd14;
	ld.global.f64 	%fd52, [%rd25];
	ld.global.f64 	%fd53, [%rd13+88];
	fma.rn.f64 	%fd54, %fd52, %fd53, %fd51;
	add.s64 	%rd26, %rd25, %rd14;
	ld.global.f64 	%fd55, [%rd26];
	ld.global.f64 	%fd56, [%rd13+96];
	fma.rn.f64 	%fd57, %fd55, %fd56, %fd54;
	add.s64 	%rd27, %rd26, %rd14;
	ld.global.f64 	%fd58, [%rd27];
	ld.global.f64 	%fd59, [%rd13+104];
	fma.rn.f64 	%fd60, %fd58, %fd59, %fd57;
	add.s64 	%rd28, %rd27, %rd14;
	ld.global.f64 	%fd61, [%rd28];
	ld.global.f64 	%fd62, [%rd13+112];
	fma.rn.f64 	%fd63, %fd61, %fd62, %fd60;
	add.s64 	%rd29, %rd28, %rd14;
	ld.global.f64 	%fd64, [%rd29];
	ld.global.f64 	%fd65, [%rd13+120];
	fma.rn.f64 	%fd115, %fd64, %fd65, %fd63;
	add.s32 	%r56, %r56, 16;
	add.s32 	%r54, %r54, 16;
	add.s32 	%r53, %r53, %r9;
	add.s32 	%r52, %r52, 8;
	setp.ne.s32 	%p7, %r52, 0;
	@%p7 bra 	$L__BB1_5;
$L__BB1_6:
	and.b32  	%r20, %r6, 7;
	setp.eq.s32 	%p8, %r20, 0;
	@%p8 bra 	$L__BB1_14;
	setp.lt.u32 	%p9, %r20, 4;
	@%p9 bra 	$L__BB1_9;
	mad.lo.s32 	%r43, %r56, %r25, %r2;
	mul.wide.s32 	%rd30, %r43, 8;
	add.s64 	%rd31, %rd2, %rd30;
	ld.global.f64 	%fd67, [%rd31];
	add.s32 	%r44, %r56, %r4;
	mul.wide.s32 	%rd32, %r44, 8;
	add.s64 	%rd33, %rd1, %rd32;
	ld.global.f64 	%fd68, [%rd33];
	fma.rn.f64 	%fd69, %fd67, %fd68, %fd115;
	mul.wide.s32 	%rd34, %r25, 8;
	add.s64 	%rd35, %rd31, %rd34;
	ld.global.f64 	%fd70, [%rd35];
	ld.global.f64 	%fd71, [%rd33+8];
	fma.rn.f64 	%fd72, %fd70, %fd71, %fd69;
	add.s64 	%rd36, %rd35, %rd34;
	ld.global.f64 	%fd73, [%rd36];
	ld.global.f64 	%fd74, [%rd33+16];
	fma.rn.f64 	%fd75, %fd73, %fd74, %fd72;
	add.s64 	%rd37, %rd36, %rd34;
	ld.global.f64 	%fd76, [%rd37];
	ld.global.f64 	%fd77, [%rd33+24];
	fma.rn.f64 	%fd78, %fd76, %fd77, %fd75;
	add.s64 	%rd38, %rd37, %rd34;
	ld.global.f64 	%fd79, [%rd38];
	ld.global.f64 	%fd80, [%rd33+32];
	fma.rn.f64 	%fd81, %fd79, %fd80, %fd78;
	add.s64 	%rd39, %rd38, %rd34;
	ld.global.f64 	%fd82, [%rd39];
	ld.global.f64 	%fd83, [%rd33+40];
	fma.rn.f64 	%fd84, %fd82, %fd83, %fd81;
	add.s64 	%rd40, %rd39, %rd34;
	ld.global.f64 	%fd85, [%rd40];
	ld.global.f64 	%fd86, [%rd33+48];
	fma.rn.f64 	%fd87, %fd85, %fd86, %fd84;
	add.s64 	%rd41, %rd40, %rd34;
	ld.global.f64 	%fd88, [%rd41];
	ld.global.f64 	%fd89, [%rd33+56];
	fma.rn.f64 	%fd115, %fd88, %fd89, %fd87;
	add.s32 	%r56, %r56, 8;
$L__BB1_9:
	and.b32  	%r45, %r6, 3;
	setp.eq.s32 	%p10, %r45, 0;
	@%p10 bra 	$L__BB1_14;
	setp.eq.s32 	%p11, %r45, 1;
	@%p11 bra 	$L__BB1_12;
	mad.lo.s32 	%r46, %r56, %r25, %r2;
	mul.wide.s32 	%rd42, %r46, 8;
	add.s64 	%rd43, %rd2, %rd42;
	ld.global.f64 	%fd91, [%rd43];
	add.s32 	%r47, %r56, %r4;
	mul.wide.s32 	%rd44, %r47, 8;
	add.s64 	%rd45, %rd1, %rd44;
	ld.global.f64 	%fd92, [%rd45];
	fma.rn.f64 	%fd93, %fd91, %fd92, %fd115;
	mul.wide.s32 	%rd46, %r25, 8;
	add.s64 	%rd47, %rd43, %rd46;
	ld.global.f64 	%fd94, [%rd47];
	ld.global.f64 	%fd95, [%rd45+8];
	fma.rn.f64 	%fd96, %fd94, %fd95, %fd93;
	add.s64 	%rd48, %rd47, %rd46;
	ld.global.f64 	%fd97, [%rd48];
	ld.global.f64 	%fd98, [%rd45+16];
	fma.rn.f64 	%fd99, %fd97, %fd98, %fd96;
	add.s64 	%rd49, %rd48, %rd46;
	ld.global.f64 	%fd100, [%rd49];
	ld.global.f64 	%fd101, [%rd45+24];
	fma.rn.f64 	%fd115, %fd100, %fd101, %fd99;
	add.s32 	%r56, %r56, 4;
$L__BB1_12:
	and.b32  	%r48, %r5, 2;
	setp.ne.s32 	%p12, %r48, 0;
	@%p12 bra 	$L__BB1_14;
	mad.lo.s32 	%r49, %r56, %r25, %r2;
	mul.wide.s32 	%rd50, %r49, 8;
	add.s64 	%rd51, %rd2, %rd50;
	ld.global.f64 	%fd102, [%rd51];
	add.s32 	%r50, %r56, %r4;
	mul.wide.s32 	%rd52, %r50, 8;
	add.s64 	%rd53, %rd1, %rd52;
	ld.global.f64 	%fd103, [%rd53];
	fma.rn.f64 	%fd104, %fd102, %fd103, %fd115;
	mul.wide.s32 	%rd54, %r25, 8;
	add.s64 	%rd55, %rd51, %rd54;
	ld.global.f64 	%fd105, [%rd55];
	ld.global.f64 	%fd106, [%rd53+8];
	fma.rn.f64 	%fd115, %fd105, %fd106, %fd104;
$L__BB1_14:
	mad.lo.s32 	%r51, %r28, %r2, %r32;
	cvta.to.global.u64 	%rd56, %rd3;
	mul.wide.s32 	%rd57, %r51, 8;
	add.s64 	%rd58, %rd56, %rd57;
	st.global.f64 	[%rd58], %fd115;
$L__BB1_15:
	ret;
$L__BB1_16:
	mul.wide.s32 	%rd6, %r2, 8;
	add.s64 	%rd7, %rd2, %rd6;
	ld.global.f64 	%fd16, [%rd7];
	mul.lo.s32 	%r39, %r27, %r32;
	mul.wide.s32 	%rd8, %r39, 8;
	add.s64 	%rd9, %rd1, %rd8;
	ld.global.f64 	%fd17, [%rd9];
	fma.rn.f64 	%fd115, %fd16, %fd17, 0d0000000000000000;
	bra.uni 	$L__BB1_2;

}
	// .globl	_Z11atbtUnrolljPKdS0_Pdiii
.visible .entry _Z11atbtUnrolljPKdS0_Pdiii(
	.param .u64 .ptr .align 1 _Z11atbtUnrolljPKdS0_Pdiii_param_0,
	.param .u64 .ptr .align 1 _Z11atbtUnrolljPKdS0_Pdiii_param_1,
	.param .u64 .ptr .align 1 _Z11atbtUnrolljPKdS0_Pdiii_param_2,
	.param .u32 _Z11atbtUnrolljPKdS0_Pdiii_param_3,
	.param .u32 _Z11atbtUnrolljPKdS0_Pdiii_param_4,
	.param .u32 _Z11atbtUnrolljPKdS0_Pdiii_param_5
)
{
	.reg .pred 	%p<14>;
	.reg .b32 	%r<55>;
	.reg .b64 	%rd<70>;
	.reg .b64 	%fd<114>;

	ld.param.u64 	%rd8, [_Z11atbtUnrolljPKdS0_Pdiii_param_0];
	ld.param.u64 	%rd9, [_Z11atbtUnrolljPKdS0_Pdiii_param_1];
	ld.param.u32 	%r20, [_Z11atbtUnrolljPKdS0_Pdiii_param_3];
	ld.param.u32 	%r23, [_Z11atbtUnrolljPKdS0_Pdiii_param_4];
	ld.param.u32 	%r22, [_Z11atbtUnrolljPKdS0_Pdiii_param_5];
	cvta.to.global.u64 	%rd1, %rd9;
	cvta.to.global.u64 	%rd2, %rd8;
	mov.u32 	%r24, %ctaid.y;
	mov.u32 	%r25, %ntid.y;
	mov.u32 	%r26, %tid.y;
	mad.lo.s32 	%r27, %r24, %r25, %r26;
	shl.b32 	%r1, %r27, 1;
	mov.u32 	%r29, %ctaid.x;
	mov.u32 	%r30, %ntid.x;
	mov.u32 	%r31, %tid.x;
	mad.lo.s32 	%r2, %r29, %r30, %r31;
	setp.ge.s32 	%p1, %r2, %r20;
	setp.ge.s32 	%p2, %r1, %r23;
	or.pred  	%p3, %p1, %p2;
	@%p3 bra 	$L__BB2_15;
	setp.lt.s32 	%p4, %r22, 1;
	mov.f64 	%fd112, 0d0000000000000000;
	mov.f64 	%fd113, %fd112;
	@%p4 bra 	$L__BB2_13;
	mul.lo.s32 	%r3, %r22, %r1;
	and.b32  	%r4, %r22, 7;
	setp.lt.u32 	%p5, %r22, 8;
	mov.f64 	%fd113, 0d0000000000000000;
	mov.b32 	%r53, 0;
	mov.f64 	%fd112, %fd113;
	@%p5 bra 	$L__BB2_5;
	and.b32  	%r33, %r22, 2147483640;
	neg.s32 	%r51, %r33;
	mad.lo.s32 	%r50, %r22, %r1, %r22;
	mul.wide.u32 	%rd10, %r3, 8;
	add.s64 	%rd11, %rd10, %rd1;
	add.s64 	%rd69, %rd11, 32;
	mov.f64 	%fd113, 0d0000000000000000;
	mul.wide.s32 	%rd16, %r20, 8;
	mov.u32 	%r49, %r2;
$L__BB2_4:
	.pragma "nounroll";
	and.b32  	%r53, %r22, 2147483640;
	mul.wide.s32 	%rd12, %r49, 8;
	add.s64 	%rd13, %rd2, %rd12;
	ld.global.f64 	%fd29, [%rd13];
	ld.global.f64 	%fd30, [%rd69+-32];
	fma.rn.f64 	%fd31, %fd29, %fd30, %fd112;
	mul.wide.u32 	%rd14, %r50, 8;
	add.s64 	%rd15, %rd1, %rd14;
	ld.global.f64 	%fd32, [%rd15];
	fma.rn.f64 	%fd33, %fd29, %fd32, %fd113;
	add.s64 	%rd17, %rd13, %rd16;
	ld.global.f64 	%fd34, [%rd17];
	ld.global.f64 	%fd35, [%rd69+-24];
	fma.rn.f64 	%fd36, %fd34, %fd35, %fd31;
	ld.global.f64 	%fd37, [%rd15+8];
	fma.rn.f64 	%fd38, %fd34, %fd37, %fd33;
	add.s64 	%rd18, %rd17, %rd16;
	ld.global.f64 	%fd39, [%rd18];
	ld.global.f64 	%fd40, [%rd69+-16];
	fma.rn.f64 	%fd41, %fd39, %fd40, %fd36;
	ld.global.f64 	%fd42, [%rd15+16];
	fma.rn.f64 	%fd43, %fd39, %fd42, %fd38;
	add.s64 	%rd19, %rd18, %rd16;
	ld.global.f64 	%fd44, [%rd19];
	ld.global.f64 	%fd45, [%rd69+-8];
	fma.rn.f64 	%fd46, %fd44, %fd45, %fd41;
	ld.global.f64 	%fd47, [%rd15+24];
	fma.rn.f64 	%fd48, %fd44, %fd47, %fd43;
	add.s64 	%rd20, %rd19, %rd16;
	ld.global.f64 	%fd49, [%rd20];
	ld.global.f64 	%fd50, [%rd69];
	fma.rn.f64 	%fd51, %fd49, %fd50, %fd46;
	ld.global.f64 	%fd52, [%rd15+32];
	fma.rn.f64 	%fd53, %fd49, %fd52, %fd48;
	add.s64 	%rd21, %rd20, %rd16;
	ld.global.f64 	%fd54, [%rd21];
	ld.global.f64 	%fd55, [%rd69+8];
	fma.rn.f64 	%fd56, %fd54, %fd55, %fd51;
	ld.global.f64 	%fd57, [%rd15+40];
	fma.rn.f64 	%fd58, %fd54, %fd57, %fd53;
	add.s64 	%rd22, %rd21, %rd16;
	ld.global.f64 	%fd59, [%rd22];
	ld.global.f64 	%fd60, [%rd69+16];
	fma.rn.f64 	%fd61, %fd59, %fd60, %fd56;
	ld.global.f64 	%fd62, [%rd15+48];
	fma.rn.f64 	%fd63, %fd59, %fd62, %fd58;
	add.s64 	%rd23, %rd22, %rd16;
	ld.global.f64 	%fd64, [%rd23];
	ld.global.f64 	%fd65, [%rd69+24];
	fma.rn.f64 	%fd112, %fd64, %fd65, %fd61;
	ld.global.f64 	%fd66, [%rd15+56];
	fma.rn.f64 	%fd113, %fd64, %fd66, %fd63;
	add.s32 	%r51, %r51, 8;
	add.s32 	%r50, %r50, 8;
	shl.b32 	%r34, %r20, 3;
	add.s32 	%r49, %r49, %r34;
	add.s64 	%rd69, %rd69, 64;
	setp.ne.s32 	%p6, %r51, 0;
	@%p6 bra 	$L__BB2_4;
$L__BB2_5:
	setp.eq.s32 	%p7, %r4, 0;
	@%p7 bra 	$L__BB2_13;
	and.b32  	%r15, %r22, 3;
	setp.lt.u32 	%p8, %r4, 4;
	@%p8 bra 	$L__BB2_8;
	mad.lo.s32 	%r35, %r53, %r20, %r2;
	mul.wide.s32 	%rd24, %r35, 8;
	add.s64 	%rd25, %rd2, %rd24;
	ld.global.f64 	%fd68, [%rd25];
	add.s32 	%r36, %r53, %r3;
	mul.wide.u32 	%rd26, %r36, 8;
	add.s64 	%rd27, %rd1, %rd26;
	ld.global.f64 	%fd69, [%rd27];
	fma.rn.f64 	%fd70, %fd68, %fd69, %fd112;
	add.s32 	%r37, %r36, %r22;
	mul.wide.u32 	%rd28, %r37, 8;
	add.s64 	%rd29, %rd1, %rd28;
	ld.global.f64 	%fd71, [%rd29];
	fma.rn.f64 	%fd72, %fd68, %fd71, %fd113;
	mul.wide.s32 	%rd30, %r20, 8;
	add.s64 	%rd31, %rd25, %rd30;
	ld.global.f64 	%fd73, [%rd31];
	cvt.u64.u32 	%rd32, %r3;
	cvt.u64.u32 	%rd33, %r53;
	add.s64 	%rd34, %rd33, %rd32;
	shl.b64 	%rd35, %rd34, 3;
	add.s64 	%rd36, %rd1, %rd35;
	ld.global.f64 	%fd74, [%rd36+8];
	fma.rn.f64 	%fd75, %fd73, %fd74, %fd70;
	add.s32 	%r38, %r3, %r22;
	cvt.u64.u32 	%rd37, %r38;
	add.s64 	%rd38, %rd33, %rd37;
	shl.b64 	%rd39, %rd38, 3;
	add.s64 	%rd40, %rd1, %rd39;
	ld.global.f64 	%fd76, [%rd40+8];
	fma.rn.f64 	%fd77, %fd73, %fd76, %fd72;
	add.s64 	%rd41, %rd31, %rd30;
	ld.global.f64 	%fd78, [%rd41];
	ld.global.f64 	%fd79, [%rd36+16];
	fma.rn.f64 	%fd80, %fd78, %fd79, %fd75;
	ld.global.f64 	%fd81, [%rd40+16];
	fma.rn.f64 	%fd82, %fd78, %fd81, %fd77;
	add.s64 	%rd42, %rd41, %rd30;
	ld.global.f64 	%fd83, [%rd42];
	ld.global.f64 	%fd84, [%rd36+24];
	fma.rn.f64 	%fd112, %fd83, %fd84, %fd80;
	ld.global.f64 	%fd85, [%rd40+24];
	fma.rn.f64 	%fd113, %fd83, %fd85, %fd82;
	add.s32 	%r53, %r53, 4;
$L__BB2_8:
	setp.eq.s32 	%p9, %r15, 0;
	@%p9 bra 	$L__BB2_13;
	setp.eq.s32 	%p10, %r15, 1;
	@%p10 bra 	$L__BB2_11;
	mad.lo.s32 	%r39, %r53, %r20, %r2;
	mul.wide.s32 	%rd43, %r39, 8;
	add.s64 	%rd44, %rd2, %rd43;
	ld.global.f64 	%fd87, [%rd44];
	add.s32 	%r40, %r53, %r3;
	mul.wide.u32 	%rd45, %r40, 8;
	add.s64 	%rd46, %rd1, %rd45;
	ld.global.f64 	%fd88, [%rd46];
	fma.rn.f64 	%fd89, %fd87, %fd88, %fd112;
	add.s32 	%r41, %r40, %r22;
	mul.wide.u32 	%rd47, %r41, 8;
	add.s64 	%rd48, %rd1, %rd47;
	ld.global.f64 	%fd90, [%rd48];
	fma.rn.f64 	%fd91, %fd87, %fd90, %fd113;
	mul.wide.s32 	%rd49, %r20, 8;
	add.s64 	%rd50, %rd44, %rd49;
	ld.global.f64 	%fd92, [%rd50];
	cvt.u64.u32 	%rd51, %r3;
	cvt.u64.u32 	%rd52, %r53;
	add.s64 	%rd53, %rd52, %rd51;
	shl.b64 	%rd54, %rd53, 3;
	add.s64 	%rd55, %rd1, %rd54;
	ld.global.f64 	%fd93, [%rd55+8];
	fma.rn.f64 	%fd112, %fd92, %fd93, %fd89;
	add.s32 	%r42, %r3, %r22;
	cvt.u64.u32 	%rd56, %r42;
	add.s64 	%rd57, %rd52, %rd56;
	shl.b64 	%rd58, %rd57, 3;
	add.s64 	%rd59, %rd1, %rd58;
	ld.global.f64 	%fd94, [%rd59+8];
	fma.rn.f64 	%fd113, %fd92, %fd94, %fd91;
	add.s32 	%r53, %r53, 2;
$L__BB2_11:
	and.b32  	%r43, %r22, 1;
	setp.eq.b32 	%p11, %r43, 1;
	not.pred 	%p12, %p11;
	@%p12 bra 	$L__BB2_13;
	mad.lo.s32 	%r44, %r53, %r20, %r2;
	mul.wide.s32 	%rd60, %r44, 8;
	add.s64 	%rd61, %rd2, %rd60;
	ld.global.f64 	%fd95, [%rd61];
	add.s32 	%r45, %r53, %r3;
	mul.wide.u32 	%rd62, %r45, 8;
	add.s64 	%rd63, %rd1, %rd62;
	ld.global.f64 	%fd96, [%rd63];
	fma.rn.f64 	%fd112, %fd95, %fd96, %fd112;
	add.s32 	%r46, %r45, %r22;
	mul.wide.u32 	%rd64, %r46, 8;
	add.s64 	%rd65, %rd1, %rd64;
	ld.global.f64 	%fd97, [%rd65];
	fma.rn.f64 	%fd113, %fd95, %fd97, %fd113;
$L__BB2_13:
	ld.param.u64 	%rd68, [_Z11atbtUnrolljPKdS0_Pdiii_param_2];
	mad.lo.s32 	%r47, %r23, %r2, %r1;
	cvta.to.global.u64 	%rd66, %rd68;
	mul.wide.s32 	%rd67, %r47, 8;
	add.s64 	%rd6, %rd66, %rd67;
	st.global.f64 	[%rd6], %fd112;
	add.s32 	%r48, %r1, 1;
	setp.eq.s32 	%p13, %r48, %r23;
	@%p13 bra 	$L__BB2_15;
	st.global.f64 	[%rd6+8], %fd113;
$L__BB2_15:
	ret;

}
	// .globl	_Z11atbtUnrolliPKdS0_Pdiii
.visible .entry _Z11atbtUnrolliPKdS0_Pdiii(
	.param .u64 .ptr .align 1 _Z11atbtUnrolliPKdS0_Pdiii_param_0,
	.param .u64 .ptr .align 1 _Z11atbtUnrolliPKdS0_Pdiii_param_1,
	.param .u64 .ptr .align 1 _Z11atbtUnrolliPKdS0_Pdiii_param_2,
	.param .u32 _Z11atbtUnrolliPKdS0_Pdiii_param_3,
	.param .u32 _Z11atbtUnrolliPKdS0_Pdiii_param_4,
	.param .u32 _Z11atbtUnrolliPKdS0_Pdiii_param_5
)
{
	.reg .pred 	%p<13>;
	.reg .b32 	%r<91>;
	.reg .b64 	%rd<86>;
	.reg .b64 	%fd<114>;

	ld.param.u64 	%rd7, [_Z11atbtUnrolliPKdS0_Pdiii_param_0];
	ld.param.u64 	%rd8, [_Z11atbtUnrolliPKdS0_Pdiii_param_1];
	ld.param.u32 	%r45, [_Z11atbtUnrolliPKdS0_Pdiii_param_3];
	ld.param.u32 	%r48, [_Z11atbtUnrolliPKdS0_Pdiii_param_4];
	ld.param.u32 	%r47, [_Z11atbtUnrolliPKdS0_Pdiii_param_5];
	cvta.to.global.u64 	%rd1, %rd8;
	cvta.to.global.u64 	%rd2, %rd7;
	mov.u32 	%r49, %ctaid.y;
	mov.u32 	%r50, %ntid.y;
	mov.u32 	%r51, %tid.y;
	mad.lo.s32 	%r52, %r49, %r50, %r51;
	mov.u32 	%r2, %ctaid.x;
	mov.u32 	%r3, %ntid.x;
	mul.lo.s32 	%r53, %r3, %r2;
	shl.b32 	%r54, %r53, 1;
	mov.u32 	%r4, %tid.x;
	add.s32 	%r5, %r54, %r4;
	setp.ge.s32 	%p1, %r5, %r45;
	setp.ge.s32 	%p2, %r52, %r48;
	or.pred  	%p3, %p1, %p2;
	@%p3 bra 	$L__BB3_14;
	setp.lt.s32 	%p4, %r47, 1;
	mov.f64 	%fd112, 0d0000000000000000;
	mov.f64 	%fd113, %fd112;
	@%p4 bra 	$L__BB3_13;
	mul.lo.s32 	%r6, %r47, %r52;
	and.b32  	%r7, %r47, 7;
	setp.lt.u32 	%p5, %r47, 8;
	mov.f64 	%fd113, 0d0000000000000000;
	mov.b32 	%r89, 0;
	mov.f64 	%fd112, %fd113;
	@%p5 bra 	$L__BB3_5;
	and.b32  	%r89, %r47, 2147483640;
	neg.s32 	%r87, %r89;
	shl.b32 	%r10, %r45, 3;
	mul.lo.s32 	%r56, %r2, %r3;
	shl.b32 	%r57, %r56, 1;
	add.s32 	%r58, %r57, %r3;
	add.s32 	%r85, %r4, %r58;
	mad.lo.s32 	%r84, %r45, 7, %r85;
	mad.lo.s32 	%r83, %r45, 6, %r85;
	mad.lo.s32 	%r82, %r45, 5, %r85;
	shl.b32 	%r59, %r45, 2;
	add.s32 	%r81, %r85, %r59;
	mad.lo.s32 	%r80, %r45, 3, %r85;
	mul.wide.u32 	%rd9, %r6, 8;
	add.s64 	%rd10, %rd9, %rd1;
	add.s64 	%rd85, %rd10, 32;
	add.s32 	%r79, %r85, %r45;
	shl.b32 	%r60, %r45, 1;
	add.s32 	%r78, %r85, %r60;
	mov.f64 	%fd113, 0d0000000000000000;
	mul.wide.s32 	%rd15, %r45, 8;
	mov.u32 	%r86, %r5;
$L__BB3_4:
	.pragma "nounroll";
	mul.wide.s32 	%rd11, %r86, 8;
	add.s64 	%rd12, %rd2, %rd11;
	ld.global.f64 	%fd29, [%rd12];
	ld.global.f64 	%fd30, [%rd85+-32];
	fma.rn.f64 	%fd31, %fd29, %fd30, %fd112;
	mul.wide.u32 	%rd13, %r85, 8;
	add.s64 	%rd14, %rd2, %rd13;
	ld.global.f64 	%fd32, [%rd14];
	fma.rn.f64 	%fd33, %fd32, %fd30, %fd113;
	add.s64 	%rd16, %rd12, %rd15;
	ld.global.f64 	%fd34, [%rd16];
	ld.global.f64 	%fd35, [%rd85+-24];
	fma.rn.f64 	%fd36, %fd34, %fd35, %fd31;
	mul.wide.u32 	%rd17, %r79, 8;
	add.s64 	%rd18, %rd2, %rd17;
	ld.global.f64 	%fd37, [%rd18];
	fma.rn.f64 	%fd38, %fd37, %fd35, %fd33;
	add.s64 	%rd19, %rd16, %rd15;
	ld.global.f64 	%fd39, [%rd19];
	ld.global.f64 	%fd40, [%rd85+-16];
	fma.rn.f64 	%fd41, %fd39, %fd40, %fd36;
	mul.wide.u32 	%rd20, %r78, 8;
	add.s64 	%rd21, %rd2, %rd20;
	ld.global.f64 	%fd42, [%rd21];
	fma.rn.f64 	%fd43, %fd42, %fd40, %fd38;
	add.s64 	%rd22, %rd19, %rd15;
	ld.global.f64 	%fd44, [%rd22];
	ld.global.f64 	%fd45, [%rd85+-8];
	fma.rn.f64 	%fd46, %fd44, %fd45, %fd41;
	mul.wide.u32 	%rd23, %r80, 8;
	add.s64 	%rd24, %rd2, %rd23;
	ld.global.f64 	%fd47, [%rd24];
	fma.rn.f64 	%fd48, %fd47, %fd45, %fd43;
	add.s64 	%rd25, %rd22, %rd15;
	ld.global.f64 	%fd49, [%rd25];
	ld.global.f64 	%fd50, [%rd85];
	fma.rn.f64 	%fd51, %fd49, %fd50, %fd46;
	mul.wide.u32 	%rd26, %r81, 8;
	add.s64 	%rd27, %rd2, %rd26;
	ld.global.f64 	%fd52, [%rd27];
	fma.rn.f64 	%fd53, %fd52, %fd50, %fd48;
	add.s64 	%rd28, %rd25, %rd15;
	ld.global.f64 	%fd54, [%rd28];
	ld.global.f64 	%fd55, [%rd85+8];
	fma.rn.f64 	%fd56, %fd54, %fd55, %fd51;
	mul.wide.u32 	%rd29, %r82, 8;
	add.s64 	%rd30, %rd2, %rd29;
	ld.global.f64 	%fd57, [%rd30];
	fma.rn.f64 	%fd58, %fd57, %fd55, %fd53;
	add.s64 	%rd31, %rd28, %rd15;
	ld.global.f64 	%fd59, [%rd31];
	ld.global.f64 	%fd60, [%rd85+16];
	fma.rn.f64 	%fd61, %fd59, %fd60, %fd56;
	mul.wide.u32 	%rd32, %r83, 8;
	add.s64 	%rd33, %rd2, %rd32;
	ld.global.f64 	%fd62, [%rd33];
	fma.rn.f64 	%fd63, %fd62, %fd60, %fd58;
	add.s64 	%rd34, %rd31, %rd15;
	ld.global.f64 	%fd64, [%rd34];
	ld.global.f64 	%fd65, [%rd85+24];
	fma.rn.f64 	%fd112, %fd64, %fd65, %fd61;
	mul.wide.u32 	%rd35, %r84, 8;
	add.s64 	%rd36, %rd2, %rd35;
	ld.global.f64 	%fd66, [%rd36];
	fma.rn.f64 	%fd113, %fd66, %fd65, %fd63;
	add.s32 	%r87, %r87, 8;
	add.s32 	%r86, %r86, %r10;
	add.s32 	%r85, %r85, %r10;
	add.s32 	%r84, %r84, %r10;
	add.s32 	%r83, %r83, %r10;
	add.s32 	%r82, %r82, %r10;
	add.s32 	%r81, %r81, %r10;
	add.s32 	%r80, %r80, %r10;
	add.s64 	%rd85, %rd85, 64;
	add.s32 	%r79, %r79, %r10;
	add.s32 	%r78, %r78, %r10;
	setp.ne.s32 	%p6, %r87, 0;
	@%p6 bra 	$L__BB3_4;
$L__BB3_5:
	setp.eq.s32 	%p7, %r7, 0;
	@%p7 bra 	$L__BB3_13;
	and.b32  	%r40, %r47, 3;
	setp.lt.u32 	%p8, %r7, 4;
	@%p8 bra 	$L__BB3_8;
	mad.lo.s32 	%r61, %r89, %r45, %r5;
	mul.wide.s32 	%rd37, %r61, 8;
	add.s64 	%rd38, %rd2, %rd37;
	ld.global.f64 	%fd68, [%rd38];
	add.s32 	%r62, %r89, %r6;
	mul.wide.u32 	%rd39, %r62, 8;
	add.s64 	%rd40, %rd1, %rd39;
	ld.global.f64 	%fd69, [%rd40];
	fma.rn.f64 	%fd70, %fd68, %fd69, %fd112;
	add.s32 	%r63, %r61, %r3;
	mul.wide.u32 	%rd41, %r63, 8;
	add.s64 	%rd42, %rd2, %rd41;
	ld.global.f64 	%fd71, [%rd42];
	fma.rn.f64 	%fd72, %fd71, %fd69, %fd113;
	mul.wide.s32 	%rd43, %r45, 8;
	add.s64 	%rd44, %rd38, %rd43;
	ld.global.f64 	%fd73, [%rd44];
	cvt.u64.u32 	%rd45, %r6;
	cvt.u64.u32 	%rd46, %r89;
	add.s64 	%rd47, %rd46, %rd45;
	shl.b64 	%rd48, %rd47, 3;
	add.s64 	%rd49, %rd1, %rd48;
	ld.global.f64 	%fd74, [%rd49+8];
	fma.rn.f64 	%fd75, %fd73, %fd74, %fd70;
	add.s32 	%r64, %r63, %r45;
	mul.wide.u32 	%rd50, %r64, 8;
	add.s64 	%rd51, %rd2, %rd50;
	ld.global.f64 	%fd76, [%rd51];
	fma.rn.f64 	%fd77, %fd76, %fd74, %fd72;
	add.s64 	%rd52, %rd44, %rd43;
	ld.global.f64 	%fd78, [%rd52];
	ld.global.f64 	%fd79, [%rd49+16];
	fma.rn.f64 	%fd80, %fd78, %fd79, %fd75;
	add.s32 	%r65, %r64, %r45;
	mul.wide.u32 	%rd53, %r65, 8;
	add.s64 	%rd54, %rd2, %rd53;
	ld.global.f64 	%fd81, [%rd54];
	fma.rn.f64 	%fd82, %fd81, %fd79, %fd77;
	add.s64 	%rd55, %rd52, %rd43;
	ld.global.f64 	%fd83, [%rd55];
	ld.global.f64 	%fd84, [%rd49+24];
	fma.rn.f64 	%fd112, %fd83, %fd84, %fd80;
	add.s32 	%r66, %r65, %r45;
	mul.wide.u32 	%rd56, %r66, 8;
	add.s64 	%rd57, %rd2, %rd56;
	ld.global.f64 	%fd85, [%rd57];
	fma.rn.f64 	%fd113, %fd85, %fd84, %fd82;
	add.s32 	%r89, %r89, 4;
$L__BB3_8:
	setp.eq.s32 	%p9, %r40, 0;
	@%p9 bra 	$L__BB3_13;
	setp.eq.s32 	%p10, %r40, 1;
	@%p10 bra 	$L__BB3_11;
	mad.lo.s32 	%r67, %r89, %r45, %r5;
	mul.wide.s32 	%rd58, %r67, 8;
	add.s64 	%rd59, %rd2, %rd58;
	ld.global.f64 	%fd87, [%rd59];
	add.s32 	%r68, %r89, %r6;
	mul.wide.u32 	%rd60, %r68, 8;
	add.s64 	%rd61, %rd1, %rd60;
	ld.global.f64 	%fd88, [%rd61];
	fma.rn.f64 	%fd89, %fd87, %fd88, %fd112;
	add.s32 	%r69, %r67, %r3;
	mul.wide.u32 	%rd62, %r69, 8;
	add.s64 	%rd63, %rd2, %rd62;
	ld.global.f64 	%fd90, [%rd63];
	fma.rn.f64 	%fd91, %fd90, %fd88, %fd113;
	mul.wide.s32 	%rd64, %r45, 8;
	add.s64 	%rd65, %rd59, %rd64;
	ld.global.f64 	%fd92, [%rd65];
	cvt.u64.u32 	%rd66, %r6;
	cvt.u64.u32 	%rd67, %r89;
	add.s64 	%rd68, %rd67, %rd66;
	shl.b64 	%rd69, %rd68, 3;
	add.s64 	%rd70, %rd1, %rd69;
	ld.global.f64 	%fd93, [%rd70+8];
	fma.rn.f64 	%fd112, %fd92, %fd93, %fd89;
	add.s32 	%r70, %r69, %r45;
	mul.wide.u32 	%rd71, %r70, 8;
	add.s64 	%rd72, %rd2, %rd71;
	ld.global.f64 	%fd94, [%rd72];
	fma.rn.f64 	%fd113, %fd94, %fd93, %fd91;
	add.s32 	%r89, %r89, 2;
$L__BB3_11:
	and.b32  	%r71, %r47, 1;
	setp.eq.b32 	%p11, %r71, 1;
	not.pred 	%p12, %p11;
	@%p12 bra 	$L__BB3_13;
	mad.lo.s32 	%r72, %r89, %r45, %r5;
	mul.wide.s32 	%rd73, %r72, 8;
	add.s64 	%rd74, %rd2, %rd73;
	ld.global.f64 	%fd95, [%rd74];
	add.s32 	%r73, %r89, %r6;
	mul.wide.u32 	%rd75, %r73, 8;
	add.s64 	%rd76, %rd1, %rd75;
	ld.global.f64 	%fd96, [%rd76];
	fma.rn.f64 	%fd112, %fd95, %fd96, %fd112;
	add.s32 	%r74, %r72, %r3;
	mul.wide.u32 	%rd77, %r74, 8;
	add.s64 	%rd78, %rd2, %rd77;
	ld.global.f64 	%fd97, [%rd78];
	fma.rn.f64 	%fd113, %fd97, %fd96, %fd113;
$L__BB3_13:
	ld.param.u64 	%rd84, [_Z11atbtUnrolliPKdS0_Pdiii_param_2];
	cvta.to.global.u64 	%rd79, %rd84;
	mad.lo.s32 	%r75, %r48, %r5, %r52;
	mul.wide.s32 	%rd80, %r75, 8;
	add.s64 	%rd81, %rd79, %rd80;
	st.global.f64 	[%rd81], %fd112;
	add.s32 	%r76, %r5, %r3;
	mad.lo.s32 	%r77, %r48, %r76, %r52;
	mul.wide.u32 	%rd82, %r77, 8;
	add.s64 	%rd83, %rd79, %rd82;
	st.global.f64 	[%rd83], %fd113;
$L__BB3_14:
	ret;

}
	// .globl	_Z11atbtUnrollaPKdS0_Pdiii
.visible .entry _Z11atbtUnrollaPKdS0_Pdiii(
	.param .u64 .ptr .align 1 _Z11atbtUnrollaPKdS0_Pdiii_param_0,
	.param .u64 .ptr .align 1 _Z11atbtUnrollaPKdS0_Pdiii_param_1,
	.param .u64 .ptr .align 1 _Z11atbtUnrollaPKdS0_Pdiii_param_2,
	.param .u32 _Z11atbtUnrollaPKdS0_Pdiii_param_3,
	.param .u32 _Z11atbtUnrollaPKdS0_Pdiii_param_4,
	.param .u32 _Z11atbtUnrollaPKdS0_Pdiii_param_5
)
{
	.reg .pred 	%p<13>;
	.reg .b32 	%r<91>;
	.reg .b64 	%rd<68>;
	.reg .b64 	%fd<124>;

	ld.param.u64 	%rd7, [_Z11atbtUnrollaPKdS0_Pdiii_param_0];
	ld.param.u64 	%rd8, [_Z11atbtUnrollaPKdS0_Pdiii_param_1];
	ld.param.u32 	%r39, [_Z11atbtUnrollaPKdS0_Pdiii_param_3];
	ld.param.u32 	%r42, [_Z11atbtUnrollaPKdS0_Pdiii_param_4];
	ld.param.u32 	%r41, [_Z11atbtUnrollaPKdS0_Pdiii_param_5];
	cvta.to.global.u64 	%rd1, %rd8;
	cvta.to.global.u64 	%rd2, %rd7;
	mov.u32 	%r43, %ctaid.y;
	mov.u32 	%r44, %ntid.y;
	mov.u32 	%r45, %tid.y;
	mad.lo.s32 	%r46, %r43, %r44, %r45;
	shl.b32 	%r1, %r46, 1;
	mov.u32 	%r2, %ctaid.x;
	mov.u32 	%r3, %ntid.x;
	mul.lo.s32 	%r48, %r3, %r2;
	shl.b32 	%r49, %r48, 1;
	mov.u32 	%r4, %tid.x;
	add.s32 	%r5, %r49, %r4;
	setp.ge.s32 	%p1, %r5, %r39;
	setp.ge.s32 	%p2, %r1, %r42;
	or.pred  	%p3, %p1, %p2;
	@%p3 bra 	$L__BB4_13;
	shr.u32 	%r50, %r41, 31;
	add.s32 	%r51, %r41, %r50;
	and.b32  	%r52, %r51, -2;
	sub.s32 	%r89, %r41, %r52;
	setp.gt.s32 	%p4, %r89, 0;
	mov.f64 	%fd120, 0d0000000000000000;
	mov.f64 	%fd121, %fd120;
	mov.f64 	%fd122, %fd120;
	mov.f64 	%fd123, %fd120;
	@%p4 bra 	$L__BB4_14;
$L__BB4_2:
	setp.ge.s32 	%p5, %r89, %r41;
	@%p5 bra 	$L__BB4_11;
	mul.lo.s32 	%r7, %r41, %r1;
	sub.s32 	%r8, %r41, %r89;
	sub.s32 	%r55, %r89, %r41;
	setp.gt.u32 	%p6, %r55, -4;
	@%p6 bra 	$L__BB4_6;
	add.s32 	%r87, %r89, %r7;
	mul.lo.s32 	%r56, %r89, %r39;
	add.s32 	%r57, %r56, %r39;
	add.s32 	%r58, %r4, %r57;
	mul.lo.s32 	%r59, %r2, %r3;
	shl.b32 	%r60, %r59, 1;
	add.s32 	%r61, %r60, %r3;
	add.s32 	%r86, %r58, %r61;
	add.s32 	%r62, %r89, 2;
	mad.lo.s32 	%r63, %r39, %r62, %r4;
	add.s32 	%r85, %r63, %r61;
	add.s32 	%r64, %r89, 3;
	mad.lo.s32 	%r65, %r39, %r64, %r4;
	add.s32 	%r84, %r65, %r61;
	add.s32 	%r66, %r4, %r56;
	add.s32 	%r83, %r66, %r61;
	add.s32 	%r82, %r5, %r56;
	and.b32  	%r67, %r8, -4;
	neg.s32 	%r81, %r67;
	mul.wide.s32 	%rd26, %r41, 8;
	mul.wide.s32 	%rd28, %r39, 8;
$L__BB4_5:
	.pragma "nounroll";
	ld.param.u64 	%rd65, [_Z11atbtUnrollaPKdS0_Pdiii_param_1];
	ld.param.u64 	%rd63, [_Z11atbtUnrollaPKdS0_Pdiii_param_0];
	cvta.to.global.u64 	%rd18, %rd63;
	mul.wide.s32 	%rd19, %r82, 8;
	add.s64 	%rd20, %rd18, %rd19;
	ld.global.f64 	%fd51, [%rd20];
	cvta.to.global.u64 	%rd21, %rd65;
	mul.wide.s32 	%rd22, %r87, 8;
	add.s64 	%rd23, %rd21, %rd22;
	ld.global.f64 	%fd52, [%rd23];
	fma.rn.f64 	%fd53, %fd51, %fd52, %fd120;
	mul.wide.u32 	%rd24, %r83, 8;
	add.s64 	%rd25, %rd18, %rd24;
	ld.global.f64 	%fd54, [%rd25];
	fma.rn.f64 	%fd55, %fd54, %fd52, %fd121;
	add.s64 	%rd27, %rd23, %rd26;
	ld.global.f64 	%fd56, [%rd27];
	fma.rn.f64 	%fd57, %fd51, %fd56, %fd122;
	fma.rn.f64 	%fd58, %fd56, %fd54, %fd123;
	add.s64 	%rd29, %rd20, %rd28;
	ld.global.f64 	%fd59, [%rd29];
	ld.global.f64 	%fd60, [%rd23+8];
	fma.rn.f64 	%fd61, %fd59, %fd60, %fd53;
	mul.wide.u32 	%rd30, %r86, 8;
	add.s64 	%rd31, %rd18, %rd30;
	ld.global.f64 	%fd62, [%rd31];
	fma.rn.f64 	%fd63, %fd62, %fd60, %fd55;
	ld.global.f64 	%fd64, [%rd27+8];
	fma.rn.f64 	%fd65, %fd59, %fd64, %fd57;
	fma.rn.f64 	%fd66, %fd64, %fd62, %fd58;
	add.s64 	%rd32, %rd29, %rd28;
	ld.global.f64 	%fd67, [%rd32];
	ld.global.f64 	%fd68, [%rd23+16];
	fma.rn.f64 	%fd69, %fd67, %fd68, %fd61;
	mul.wide.u32 	%rd33, %r85, 8;
	add.s64 	%rd34, %rd18, %rd33;
	ld.global.f64 	%fd70, [%rd34];
	fma.rn.f64 	%fd71, %fd70, %fd68, %fd63;
	ld.global.f64 	%fd72, [%rd27+16];
	fma.rn.f64 	%fd73, %fd67, %fd72, %fd65;
	fma.rn.f64 	%fd74, %fd72, %fd70, %fd66;
	add.s64 	%rd35, %rd32, %rd28;
	ld.global.f64 	%fd75, [%rd35];
	ld.global.f64 	%fd76, [%rd23+24];
	fma.rn.f64 	%fd120, %fd75, %fd76, %fd69;
	mul.wide.u32 	%rd36, %r84, 8;
	add.s64 	%rd37, %rd18, %rd36;
	ld.global.f64 	%fd77, [%rd37];
	fma.rn.f64 	%fd121, %fd77, %fd76, %fd71;
	ld.global.f64 	%fd78, [%rd27+24];
	fma.rn.f64 	%fd122, %fd75, %fd78, %fd73;
	fma.rn.f64 	%fd123, %fd78, %fd77, %fd74;
	add.s32 	%r89, %r89, 4;
	add.s32 	%r87, %r87, 4;
	shl.b32 	%r68, %r39, 2;
	add.s32 	%r86, %r86, %r68;
	add.s32 	%r85, %r85, %r68;
	add.s32 	%r84, %r84, %r68;
	add.s32 	%r83, %r83, %r68;
	add.s32 	%r82, %r82, %r68;
	add.s32 	%r81, %r81, 4;
	setp.ne.s32 	%p7, %r81, 0;
	@%p7 bra 	$L__BB4_5;
$L__BB4_6:
	and.b32  	%r33, %r8, 3;
	setp.eq.s32 	%p8, %r33, 0;
	@%p8 bra 	$L__BB4_11;
	ld.param.u64 	%rd66, [_Z11atbtUnrollaPKdS0_Pdiii_param_1];
	ld.param.u64 	%rd64, [_Z11atbtUnrollaPKdS0_Pdiii_param_0];
	cvta.to.global.u64 	%rd3, %rd66;
	cvta.to.global.u64 	%rd4, %rd64;
	mul.lo.s32 	%r34, %r41, %r1;
	setp.eq.s32 	%p9, %r33, 1;
	@%p9 bra 	$L__BB4_9;
	mad.lo.s32 	%r69, %r89, %r39, %r5;
	mul.wide.s32 	%rd38, %r69, 8;
	add.s64 	%rd39, %rd4, %rd38;
	ld.global.f64 	%fd80, [%rd39];
	add.s32 	%r70, %r89, %r34;
	mul.wide.s32 	%rd40, %r70, 8;
	add.s64 	%rd41, %rd3, %rd40;
	ld.global.f64 	%fd81, [%rd41];
	fma.rn.f64 	%fd82, %fd80, %fd81, %fd120;
	add.s32 	%r71, %r69, %r3;
	mul.wide.u32 	%rd42, %r71, 8;
	add.s64 	%rd43, %rd4, %rd42;
	ld.global.f64 	%fd83, [%rd43];
	fma.rn.f64 	%fd84, %fd83, %fd81, %fd121;
	mul.wide.s32 	%rd44, %r41, 8;
	add.s64 	%rd45, %rd41, %rd44;
	ld.global.f64 	%fd85, [%rd45];
	fma.rn.f64 	%fd86, %fd80, %fd85, %fd122;
	fma.rn.f64 	%fd87, %fd85, %fd83, %fd123;
	mul.wide.s32 	%rd46, %r39, 8;
	add.s64 	%rd47, %rd39, %rd46;
	ld.global.f64 	%fd88, [%rd47];
	ld.global.f64 	%fd89, [%rd41+8];
	fma.rn.f64 	%fd120, %fd88, %fd89, %fd82;
	add.s32 	%r72, %r71, %r39;
	mul.wide.u32 	%rd48, %r72, 8;
	add.s64 	%rd49, %rd4, %rd48;
	ld.global.f64 	%fd90, [%rd49];
	fma.rn.f64 	%fd121, %fd90, %fd89, %fd84;
	ld.global.f64 	%fd91, [%rd45+8];
	fma.rn.f64 	%fd122, %fd88, %fd91, %fd86;
	fma.rn.f64 	%fd123, %fd91, %fd90, %fd87;
	add.s32 	%r89, %r89, 2;
$L__BB4_9:
	and.b32  	%r73, %r8, 1;
	setp.eq.b32 	%p10, %r73, 1;
	not.pred 	%p11, %p10;
	@%p11 bra 	$L__BB4_11;
	mad.lo.s32 	%r74, %r89, %r39, %r5;
	mul.wide.s32 	%rd50, %r74, 8;
	add.s64 	%rd51, %rd4, %rd50;
	ld.global.f64 	%fd92, [%rd51];
	add.s32 	%r75, %r89, %r34;
	mul.wide.s32 	%rd52, %r75, 8;
	add.s64 	%rd53, %rd3, %rd52;
	ld.global.f64 	%fd93, [%rd53];
	fma.rn.f64 	%fd120, %fd92, %fd93, %fd120;
	add.s32 	%r76, %r74, %r3;
	mul.wide.u32 	%rd54, %r76, 8;
	add.s64 	%rd55, %rd4, %rd54;
	ld.global.f64 	%fd94, [%rd55];
	fma.rn.f64 	%fd121, %fd94, %fd93, %fd121;
	mul.wide.s32 	%rd56, %r41, 8;
	add.s64 	%rd57, %rd53, %rd56;
	ld.global.f64 	%fd95, [%rd57];
	fma.rn.f64 	%fd122, %fd92, %fd95, %fd122;
	fma.rn.f64 	%fd123, %fd95, %fd94, %fd123;
$L__BB4_11:
	ld.param.u64 	%rd67, [_Z11atbtUnrollaPKdS0_Pdiii_param_2];
	mad.lo.s32 	%r77, %r42, %r5, %r1;
	cvta.to.global.u64 	%rd5, %rd67;
	mul.wide.s32 	%rd58, %r77, 8;
	add.s64 	%rd6, %rd5, %rd58;
	st.global.f64 	[%rd6], %fd120;
	add.s32 	%r78, %r5, %r3;
	mul.lo.s32 	%r37, %r42, %r78;
	add.s32 	%r79, %r37, %r1;
	mul.wide.u32 	%rd59, %r79, 8;
	add.s64 	%rd60, %rd5, %rd59;
	st.global.f64 	[%rd60], %fd121;
	add.s32 	%r38, %r1, 1;
	setp.eq.s32 	%p12, %r38, %r42;
	@%p12 bra 	$L__BB4_13;
	st.global.f64 	[%rd6+8], %fd122;
	add.s32 	%r80, %r38, %r37;
	mul.wide.u32 	%rd61, %r80, 8;
	add.s64 	%rd62, %rd5, %rd61;
	st.global.f64 	[%rd62], %fd123;
$L__BB4_13:
	ret;
$L__BB4_14:
	mul.wide.s32 	%rd10, %r5, 8;
	add.s64 	%rd11, %rd2, %rd10;
	ld.global.f64 	%fd46, [%rd11];
	mul.lo.s32 	%r53, %r41, %r1;
	mul.wide.s32 	%rd12, %r53, 8;
	add.s64 	%rd13, %rd1, %rd12;
	ld.global.f64 	%fd47, [%rd13];
	add.s32 	%r54, %r5, %r3;
	mul.wide.u32 	%rd14, %r54, 8;
	add.s64 	%rd15, %rd2, %rd14;
	ld.global.f64 	%fd48, [%rd15];
	mul.wide.s32 	%rd16, %r41, 8;
	add.s64 	%rd17, %rd13, %rd16;
	ld.global.f64 	%fd49, [%rd17];
	fma.rn.f64 	%fd123, %fd49, %fd48, 0d0000000000000000;
	fma.rn.f64 	%fd122, %fd46, %fd49, 0d0000000000000000;
	fma.rn.f64 	%fd121, %fd48, %fd47, 0d0000000000000000;
	fma.rn.f64 	%fd120, %fd46, %fd47, 0d0000000000000000;
	bra.uni 	$L__BB4_2;

}


// ===== COMPILED SASS (sm_100) =====

	.target	sm_100

	.elftype	@"ET_EXEC"


//--------------------- .note.nv.tkinfo           --------------------------
	.section	.note.nv.tkinfo,"",@"SHT_NOTE"
	.sectionflags	@"SHF_NOTE_NV_TKINFO"
	.tkinfo
        /*0018*/ 	.word	0x00000002
        /*0030*/ 	.string	""
        /*0030*/ 	.string	"ptxas"
        /*0030*/ 	.string	"Cuda compilation tools, release 13.0, V13.0.88"
        /*0030*/ 	.string	"Build cuda_13.0.r13.0/compiler.36424714_0"
        /*0030*/ 	.string	"-arch sm_100 -m 64 "



//--------------------- .note.nv.cuinfo           --------------------------
	.section	.note.nv.cuinfo,"",@"SHT_NOTE"
	.sectionflags	@"SHF_NOTE_NV_CUINFO"
        /*0018*/ 	.short	0x0002
        /*001a*/ 	.short	0x0064
        /*001c*/ 	.short	0x0082
	.zero		2


//--------------------- .nv.info                  --------------------------
	.section	.nv.info,"",@"SHT_CUDA_INFO"
	.align	4


	//----- nvinfo : EIATTR_REGCOUNT
	.align		4
        /*0000*/ 	.byte	0x04, 0x2f
        /*0002*/ 	.short	(.L_1 - .L_0)
	.align		4
.L_0:
        /*0004*/ 	.word	index@(_Z4atbtPKdS0_Pdiii)
        /*0008*/ 	.word	0x00000020


	//----- nvinfo : EIATTR_FRAME_SIZE
	.align		4
.L_1:
        /*000c*/ 	.byte	0x04, 0x11
        /*000e*/ 	.short	(.L_3 - .L_2)
	.align		4
.L_2:
        /*0010*/ 	.word	index@(_Z4atbtPKdS0_Pdiii)
        /*0014*/ 	.word	0x00000000


	//----- nvinfo : EIATTR_REGCOUNT
	.align		4
.L_3:
        /*0018*/ 	.byte	0x04, 0x2f
        /*001a*/ 	.short	(.L_5 - .L_4)
	.align		4
.L_4:
        /*001c*/ 	.word	index@(_Z11atbtUnrollkPKdS0_Pdiii)
        /*0020*/ 	.word	0x00000020


	//----- nvinfo : EIATTR_FRAME_SIZE
	.align		4
.L_5:
        /*0024*/ 	.byte	0x04, 0x11
        /*0026*/ 	.short	(.L_7 - .L_6)
	.align		4
.L_6:
        /*0028*/ 	.word	index@(_Z11atbtUnrollkPKdS0_Pdiii)
        /*002c*/ 	.word	0x00000000


	//----- nvinfo : EIATTR_REGCOUNT
	.align		4
.L_7:
        /*0030*/ 	.byte	0x04, 0x2f
        /*0032*/ 	.short	(.L_9 - .L_8)
	.align		4
.L_8:
        /*0034*/ 	.word	index@(_Z11atbtUnrolljPKdS0_Pdiii)
        /*0038*/ 	.word	0x00000028


	//----- nvinfo : EIATTR_FRAME_SIZE
	.align		4
.L_9:
        /*003c*/ 	.byte	0x04, 0x11
        /*003e*/ 	.short	(.L_11 - .L_10)
	.align		4
.L_10:
        /*0040*/ 	.word	index@(_Z11atbtUnrolljPKdS0_Pdiii)
        /*0044*/ 	.word	0x00000000


	//----- nvinfo : EIATTR_REGCOUNT
	.align		4
.L_11:
        /*0048*/ 	.byte	0x04, 0x2f
        /*004a*/ 	.short	(.L_13 - .L_12)
	.align		4
.L_12:
        /*004c*/ 	.word	index@(_Z11atbtUnrolliPKdS0_Pdiii)
        /*0050*/ 	.word	0x00000028


	//----- nvinfo : EIATTR_FRAME_SIZE
	.align		4
.L_13:
        /*0054*/ 	.byte	0x04, 0x11
        /*0056*/ 	.short	(.L_15 - .L_14)
	.align		4
.L_14:
        /*0058*/ 	.word	index@(_Z11atbtUnrolliPKdS0_Pdiii)
        /*005c*/ 	.word	0x00000000


	//----- nvinfo : EIATTR_REGCOUNT
	.align		4
.L_15:
        /*0060*/ 	.byte	0x04, 0x2f
        /*0062*/ 	.short	(.L_17 - .L_16)
	.align		4
.L_16:
        /*0064*/ 	.word	index@(_Z11atbtUnrollaPKdS0_Pdiii)
        /*0068*/ 	.word	0x00000028


	//----- nvinfo : EIATTR_FRAME_SIZE
	.align		4
.L_17:
        /*006c*/ 	.byte	0x04, 0x11
        /*006e*/ 	.short	(.L_19 - .L_18)
	.align		4
.L_18:
        /*0070*/ 	.word	index@(_Z11atbtUnrollaPKdS0_Pdiii)
        /*0074*/ 	.word	0x00000000


	//----- nvinfo : EIATTR_MIN_STACK_SIZE
	.align		4
.L_19:
        /*0078*/ 	.byte	0x04, 0x12
        /*007a*/ 	.short	(.L_21 - .L_20)
	.align		4
.L_20:
        /*007c*/ 	.word	index@(_Z11atbtUnrollaPKdS0_Pdiii)
        /*0080*/ 	.word	0x00000000


	//----- nvinfo : EIATTR_MIN_STACK_SIZE
	.align		4
.L_21:
        /*0084*/ 	.byte	0x04, 0x12
        /*0086*/ 	.short	(.L_23 - .L_22)
	.align		4
.L_22:
        /*0088*/ 	.word	index@(_Z11atbtUnrolliPKdS0_Pdiii)
        /*008c*/ 	.word	0x00000000


	//----- nvinfo : EIATTR_MIN_STACK_SIZE
	.align		4
.L_23:
        /*0090*/ 	.byte	0x04, 0x12
        /*0092*/ 	.short	(.L_25 - .L_24)
	.align		4
.L_24:
        /*0094*/ 	.word	index@(_Z11atbtUnrolljPKdS0_Pdiii)
        /*0098*/ 	.word	0x00000000


	//----- nvinfo : EIATTR_MIN_STACK_SIZE
	.align		4
.L_25:
        /*009c*/ 	.byte	0x04, 0x12
        /*009e*/ 	.short	(.L_27 - .L_26)
	.align		4
.L_26:
        /*00a0*/ 	.word	index@(_Z11atbtUnrollkPKdS0_Pdiii)
        /*00a4*/ 	.word	0x00000000


	//----- nvinfo : EIATTR_MIN_STACK_SIZE
	.align		4
.L_27:
        /*00a8*/ 	.byte	0x04, 0x12
        /*00aa*/ 	.short	(.L_29 - .L_28)
	.align		4
.L_28:
        /*00ac*/ 	.word	index@(_Z4atbtPKdS0_Pdiii)
        /*00b0*/ 	.word	0x00000000
.L_29:


//--------------------- .nv.compat                --------------------------
	.section	.nv.compat,"",@"SHT_CUDA_COMPAT_INFO"
	.align	4
        /*0000*/ 	.byte	0x02, 0x09, 0x00, 0x00, 0x02, 0x02, 0x01, 0x00, 0x02, 0x05, 0x05, 0x00, 0x03, 0x07, 0x01, 0x01
        /*0010*/ 	.byte	0x02, 0x03, 0x00, 0x00, 0x02, 0x06, 0x01, 0x00, 0x04, 0x0b, 0x08, 0x00, 0x01, 0x00, 0x00, 0x00
        /*0020*/ 	.byte	0x00, 0x00, 0x00, 0x00


//--------------------- .nv.info._Z11atbtUnrollaPKdS0_Pdiii --------------------------
	.section	.nv.info._Z11atbtUnrollaPKdS0_Pdiii,"",@"SHT_CUDA_INFO"
	.sectionflags	@""
	.align	4


	//----- nvinfo : EIATTR_CUDA_API_VERSION
	.align		4
        /*0000*/ 	.byte	0x04, 0x37
        /*0002*/ 	.short	(.L_31 - .L_30)
.L_30:
        /*0004*/ 	.word	0x00000082


	//----- nvinfo : EIATTR_KPARAM_INFO
	.align		4
.L_31:
        /*0008*/ 	.byte	0x04, 0x17
        /*000a*/ 	.short	(.L_33 - .L_32)
.L_32:
        /*000c*/ 	.word	0x00000000
        /*0010*/ 	.short	0x0005
        /*0012*/ 	.short	0x0020
        /*0014*/ 	.byte	0x00, 0xf0, 0x11, 0x00


	//----- nvinfo : EIATTR_KPARAM_INFO
	.align		4
.L_33:
        /*0018*/ 	.byte	0x04, 0x17
        /*001a*/ 	.short	(.L_35 - .L_34)
.L_34:
        /*001c*/ 	.word	0x00000000
        /*0020*/ 	.short	0x0004
        /*0022*/ 	.short	0x001c
        /*0024*/ 	.byte	0x00, 0xf0, 0x11, 0x00


	//----- nvinfo : EIATTR_KPARAM_INFO
	.align		4
.L_35:
        /*0028*/ 	.byte	0x04, 0x17
        /*002a*/ 	.short	(.L_37 - .L_36)
.L_36:
        /*002c*/ 	.word	0x00000000
        /*0030*/ 	.short	0x0003
        /*0032*/ 	.short	0x0018
        /*0034*/ 	.byte	0x00, 0xf0, 0x11, 0x00


	//----- nvinfo : EIATTR_KPARAM_INFO
	.align		4
.L_37:
        /*0038*/ 	.byte	0x04, 0x17
        /*003a*/ 	.short	(.L_39 - .L_38)
.L_38:
        /*003c*/ 	.word	0x00000000
        /*0040*/ 	.short	0x0002
        /*0042*/ 	.short	0x0010
        /*0044*/ 	.byte	0x00, 0xf5, 0x21, 0x00


	//----- nvinfo : EIATTR_KPARAM_INFO
	.align		4
.L_39:
        /*0048*/ 	.byte	0x04, 0x17
        /*004a*/ 	.short	(.L_41 - .L_40)
.L_40:
        /*004c*/ 	.word	0x00000000
        /*0050*/ 	.short	0x0001
        /*0052*/ 	.short	0x0008
        /*0054*/ 	.byte	0x00, 0xf5, 0x21, 0x00


	//----- nvinfo : EIATTR_KPARAM_INFO
	.align		4
.L_41:
        /*0058*/ 	.byte	0x04, 0x17
        /*005a*/ 	.short	(.L_43 - .L_42)
.L_42:
        /*005c*/ 	.word	0x00000000
        /*0060*/ 	.short	0x0000
        /*0062*/ 	.short	0x0000
        /*0064*/ 	.byte	0x00, 0xf5, 0x21, 0x00


	//----- nvinfo : EIATTR_SPARSE_MMA_MASK
	.align		4
.L_43:
        /*0068*/ 	.byte	0x03, 0x50
        /*006a*/ 	.short	0x0000


	//----- nvinfo : EIATTR_MAXREG_COUNT
	.align		4
        /*006c*/ 	.byte	0x03, 0x1b
        /*006e*/ 	.short	0x00ff


	//----- nvinfo : EIATTR_MERCURY_ISA_VERSION
	.align		4
        /*0070*/ 	.byte	0x03, 0x5f
        /*0072*/ 	.short	0x0101


	//----- nvinfo : EIATTR_VRC_CTA_INIT_COUNT
	.align		4
        /*0074*/ 	.byte	0x02, 0x4a
	.zero		1
	.zero		1


	//----- nvinfo : EIATTR_EXIT_INSTR_OFFSETS
	.align		4
        /*0078*/ 	.byte	0x04, 0x1c
        /*007a*/ 	.short	(.L_45 - .L_44)


	//   ....[0]....
.L_44:
        /*007c*/ 	.word	0x000000f0


	//   ....[1]....
        /*0080*/ 	.word	0x00000cd0


	//   ....[2]....
        /*0084*/ 	.word	0x00000d20


	//----- nvinfo : EIATTR_CBANK_PARAM_SIZE
	.align		4
.L_45:
        /*0088*/ 	.byte	0x03, 0x19
        /*008a*/ 	.short	0x0024


	//----- nvinfo : EIATTR_PARAM_CBANK
	.align		4
        /*008c*/ 	.byte	0x04, 0x0a
        /*008e*/ 	.short	(.L_47 - .L_46)
	.align		4
.L_46:
        /*0090*/ 	.word	index@(.nv.constant0._Z11atbtUnrollaPKdS0_Pdiii)
        /*0094*/ 	.short	0x0380
        /*0096*/ 	.short	0x0024


	//----- nvinfo : EIATTR_SW_WAR
	.align		4
.L_47:
        /*0098*/ 	.byte	0x04, 0x36
        /*009a*/ 	.short	(.L_49 - .L_48)
.L_48:
        /*009c*/ 	.word	0x00000008
.L_49:


//--------------------- .nv.info._Z11atbtUnrolliPKdS0_Pdiii --------------------------
	.section	.nv.info._Z11atbtUnrolliPKdS0_Pdiii,"",@"SHT_CUDA_INFO"
	.sectionflags	@""
	.align	4


	//----- nvinfo : EIATTR_CUDA_API_VERSION
	.align		4
        /*0000*/ 	.byte	0x04, 0x37
        /*0002*/ 	.short	(.L_51 - .L_50)
.L_50:
        /*0004*/ 	.word	0x00000082


	//----- nvinfo : EIATTR_KPARAM_INFO
	.align		4
.L_51:
        /*0008*/ 	.byte	0x04, 0x17
        /*000a*/ 	.short	(.L_53 - .L_52)
.L_52:
        /*000c*/ 	.word	0x00000000
        /*0010*/ 	.short	0x0005
        /*0012*/ 	.short	0x0020
        /*0014*/ 	.byte	0x00, 0xf0, 0x11, 0x00


	//----- nvinfo : EIATTR_KPARAM_INFO
	.align		4
.L_53:
        /*0018*/ 	.byte	0x04, 0x17
        /*001a*/ 	.short	(.L_55 - .L_54)
.L_54:
        /*001c*/ 	.word	0x00000000
        /*0020*/ 	.short	0x0004
        /*0022*/ 	.short	0x001c
        /*0024*/ 	.byte	0x00, 0xf0, 0x11, 0x00


	//----- nvinfo : EIATTR_KPARAM_INFO
	.align		4
.L_55:
        /*0028*/ 	.byte	0x04, 0x17
        /*002a*/ 	.short	(.L_57 - .L_56)
.L_56:
        /*002c*/ 	.word	0x00000000
        /*0030*/ 	.short	0x0003
        /*0032*/ 	.short	0x0018
        /*0034*/ 	.byte	0x00, 0xf0, 0x11, 0x00


	//----- nvinfo : EIATTR_KPARAM_INFO
	.align		4
.L_57:
        /*0038*/ 	.byte	0x04, 0x17
        /*003a*/ 	.short	(.L_59 - .L_58)
.L_58:
        /*003c*/ 	.word	0x00000000
        /*0040*/ 	.short	0x0002
        /*0042*/ 	.short	0x0010
        /*0044*/ 	.byte	0x00, 0xf5, 0x21, 0x00


	//----- nvinfo : EIATTR_KPARAM_INFO
	.align		4
.L_59:
        /*0048*/ 	.byte	0x04, 0x17
        /*004a*/ 	.short	(.L_61 - .L_60)
.L_60:
        /*004c*/ 	.word	0x00000000
        /*0050*/ 	.short	0x0001
        /*0052*/ 	.short	0x0008
        /*0054*/ 	.byte	0x00, 0xf5, 0x21, 0x00


	//----- nvinfo : EIATTR_KPARAM_INFO
	.align		4
.L_61:
        /*0058*/ 	.byte	0x04, 0x17
        /*005a*/ 	.short	(.L_63 - .L_62)
.L_62:
        /*005c*/ 	.word	0x00000000
        /*0060*/ 	.short	0x0000
        /*0062*/ 	.short	0x0000
        /*0064*/ 	.byte	0x00, 0xf5, 0x21, 0x00


	//----- nvinfo : EIATTR_SPARSE_MMA_MASK
	.align		4
.L_63:
        /*0068*/ 	.byte	0x03, 0x50
        /*006a*/ 	.short	0x0000


	//----- nvinfo : EIATTR_MAXREG_COUNT
	.align		4
        /*006c*/ 	.byte	0x03, 0x1b
        /*006e*/ 	.short	0x00ff


	//----- nvinfo : EIATTR_MERCURY_ISA_VERSION
	.align		4
        /*0070*/ 	.byte	0x03, 0x5f
        /*0072*/ 	.short	0x0101


	//----- nvinfo : EIATTR_VRC_CTA_INIT_COUNT
	.align		4
        /*0074*/ 	.byte	0x02, 0x4a
	.zero		1
	.zero		1


	//----- nvinfo : EIATTR_EXIT_INSTR_OFFSETS
	.align		4
        /*0078*/ 	.byte	0x04, 0x1c
        /*007a*/ 	.short	(.L_65 - .L_64)


	//   ....[0]....
.L_64:
        /*007c*/ 	.word	0x000000d0


	//   ....[1]....
        /*0080*/ 	.word	0x00000dd0


	//----- nvinfo : EIATTR_CBANK_PARAM_SIZE
	.align		4
.L_65:
        /*0084*/ 	.byte	0x03, 0x19
        /*0086*/ 	.short	0x0024


	//----- nvinfo : EIATTR_PARAM_CBANK
	.align		4
        /*0088*/ 	.byte	0x04, 0x0a
        /*008a*/ 	.short	(.L_67 - .L_66)
	.align		4
.L_66:
        /*008c*/ 	.word	index@(.nv.constant0._Z11atbtUnrolliPKdS0_Pdiii)
        /*0090*/ 	.short	0x0380
        /*0092*/ 	.short	0x0024


	//----- nvinfo : EIATTR_SW_WAR
	.align		4
.L_67:
        /*0094*/ 	.byte	0x04, 0x36
        /*0096*/ 	.short	(.L_69 - .L_68)
.L_68:
        /*0098*/ 	.word	0x00000008
.L_69:


//--------------------- .nv.info._Z11atbtUnrolljPKdS0_Pdiii --------------------------
	.section	.nv.info._Z11atbtUnrolljPKdS0_Pdiii,"",@"SHT_CUDA_INFO"
	.sectionflags	@""
	.align	4


	//----- nvinfo : EIATTR_CUDA_API_VERSION
	.align		4
        /*0000*/ 	.byte	0x04, 0x37
        /*0002*/ 	.short	(.L_71 - .L_70)
.L_70:
        /*0004*/ 	.word	0x00000082


	//----- nvinfo : EIATTR_KPARAM_INFO
	.align		4
.L_71:
        /*0008*/ 	.byte	0x04, 0x17
        /*000a*/ 	.short	(.L_73 - .L_72)
.L_72:
        /*000c*/ 	.word	0x00000000
        /*0010*/ 	.short	0x0005
        /*0012*/ 	.short	0x0020
        /*0014*/ 	.byte	0x00, 0xf0, 0x11, 0x00


	//----- nvinfo : EIATTR_KPARAM_INFO
	.align		4
.L_73:
        /*0018*/ 	.byte	0x04, 0x17
        /*001a*/ 	.short	(.L_75 - .L_74)
.L_74:
        /*001c*/ 	.word	0x00000000
        /*0020*/ 	.short	0x0004
        /*0022*/ 	.short	0x001c
        /*0024*/ 	.byte	0x00, 0xf0, 0x11, 0x00


	//----- nvinfo : EIATTR_KPARAM_INFO
	.align		4
.L_75:
        /*0028*/ 	.byte	0x04, 0x17
        /*002a*/ 	.short	(.L_77 - .L_76)
.L_76:
        /*002c*/ 	.word	0x00000000
        /*0030*/ 	.short	0x0003
        /*0032*/ 	.short	0x0018
        /*0034*/ 	.byte	0x00, 0xf0, 0x11, 0x00


	//----- nvinfo : EIATTR_KPARAM_INFO
	.align		4
.L_77:
        /*0038*/ 	.byte	0x04, 0x17
        /*003a*/ 	.short	(.L_79 - .L_78)
.L_78:
        /*003c*/ 	.word	0x00000000
        /*0040*/ 	.short	0x0002
        /*0042*/ 	.short	0x0010
        /*0044*/ 	.byte	0x00, 0xf5, 0x21, 0x00


	//----- nvinfo : EIATTR_KPARAM_INFO
	.align		4
.L_79:
        /*0048*/ 	.byte	0x04, 0x17
        /*004a*/ 	.short	(.L_81 - .L_80)
.L_80:
        /*004c*/ 	.word	0x00000000
        /*0050*/ 	.short	0x0001
        /*0052*/ 	.short	0x0008
        /*0054*/ 	.byte	0x00, 0xf5, 0x21, 0x00


	//----- nvinfo : EIATTR_KPARAM_INFO
	.align		4
.L_81:
        /*0058*/ 	.byte	0x04, 0x17
        /*005a*/ 	.short	(.L_83 - .L_82)
.L_82:
        /*005c*/ 	.word	0x00000000
        /*0060*/ 	.short	0x0000
        /*0062*/ 	.short	0x0000
        /*0064*/ 	.byte	0x00, 0xf5, 0x21, 0x00


	//----- nvinfo : EIATTR_SPARSE_MMA_MASK
	.align		4
.L_83:
        /*0068*/ 	.byte	0x03, 0x50
        /*006a*/ 	.short	0x0000


	//----- nvinfo : EIATTR_MAXREG_COUNT
	.align		4
        /*006c*/ 	.byte	0x03, 0x1b
        /*006e*/ 	.short	0x00ff


	//----- nvinfo : EIATTR_MERCURY_ISA_VERSION
	.align		4
        /*0070*/ 	.byte	0x03, 0x5f
        /*0072*/ 	.short	0x0101


	//----- nvinfo : EIATTR_VRC_CTA_INIT_COUNT
	.align		4
        /*0074*/ 	.byte	0x02, 0x4a
	.zero		1
	.zero		1


	//----- nvinfo : EIATTR_EXIT_INSTR_OFFSETS
	.align		4
        /*0078*/ 	.byte	0x04, 0x1c
        /*007a*/ 	.short	(.L_85 - .L_84)


	//   ....[0]....
.L_84:
        /*007c*/ 	.word	0x000000d0


	//   ....[1]....
        /*0080*/ 	.word	0x00000c70


	//   ....[2]....
        /*0084*/ 	.word	0x00000c90


	//----- nvinfo : EIATTR_CBANK_PARAM_SIZE
	.align		4
.L_85:
        /*0088*/ 	.byte	0x03, 0x19
        /*008a*/ 	.short	0x0024


	//----- nvinfo : EIATTR_PARAM_CBANK
	.align		4
        /*008c*/ 	.byte	0x04, 0x0a
        /*008e*/ 	.short	(.L_87 - .L_86)
	.align		4
.L_86:
        /*0090*/ 	.word	index@(.nv.constant0._Z11atbtUnrolljPKdS0_Pdiii)
        /*0094*/ 	.short	0x0380
        /*0096*/ 	.short	0x0024


	//----- nvinfo : EIATTR_SW_WAR
	.align		4
.L_87:
        /*0098*/ 	.byte	0x04, 0x36
        /*009a*/ 	.short	(.L_89 - .L_88)
.L_88:
        /*009c*/ 	.word	0x00000008
.L_89:


//--------------------- .nv.info._Z11atbtUnrollkPKdS0_Pdiii --------------------------
	.section	.nv.info._Z11atbtUnrollkPKdS0_Pdiii,"",@"SHT_CUDA_INFO"
	.sectionflags	@""
	.align	4


	//----- nvinfo : EIATTR_CUDA_API_VERSION
	.align		4
        /*0000*/ 	.byte	0x04, 0x37
        /*0002*/ 	.short	(.L_91 - .L_90)
.L_90:
        /*0004*/ 	.word	0x00000082


	//----- nvinfo : EIATTR_KPARAM_INFO
	.align		4
.L_91:
        /*0008*/ 	.byte	0x04, 0x17
        /*000a*/ 	.short	(.L_93 - .L_92)
.L_92:
        /*000c*/ 	.word	0x00000000
        /*0010*/ 	.short	0x0005
        /*0012*/ 	.short	0x0020
        /*0014*/ 	.byte	0x00, 0xf0, 0x11, 0x00


	//----- nvinfo : EIATTR_KPARAM_INFO
	.align		4
.L_93:
        /*0018*/ 	.byte	0x04, 0x17
        /*001a*/ 	.short	(.L_95 - .L_94)
.L_94:
        /*001c*/ 	.word	0x00000000
        /*0020*/ 	.short	0x0004
        /*0022*/ 	.short	0x001c
        /*0024*/ 	.byte	0x00, 0xf0, 0x11, 0x00


	//----- nvinfo : EIATTR_KPARAM_INFO
	.align		4
.L_95:
        /*0028*/ 	.byte	0x04, 0x17
        /*002a*/ 	.short	(.L_97 - .L_96)
.L_96:
        /*002c*/ 	.word	0x00000000
        /*0030*/ 	.short	0x0003
        /*0032*/ 	.short	0x0018
        /*0034*/ 	.byte	0x00, 0xf0, 0x11, 0x00


	//----- nvinfo : EIATTR_KPARAM_INFO
	.align		4
.L_97:
        /*0038*/ 	.byte	0x04, 0x17
        /*003a*/ 	.short	(.L_99 - .L_98)
.L_98:
        /*003c*/ 	.word	0x00000000
        /*0040*/ 	.short	0x0002
        /*0042*/ 	.short	0x0010
        /*0044*/ 	.byte	0x00, 0xf5, 0x21, 0x00


	//----- nvinfo : EIATTR_KPARAM_INFO
	.align		4
.L_99:
        /*0048*/ 	.byte	0x04, 0x17
        /*004a*/ 	.short	(.L_101 - .L_100)
.L_100:
        /*004c*/ 	.word	0x00000000
        /*0050*/ 	.short	0x0001
        /*0052*/ 	.short	0x0008
        /*0054*/ 	.byte	0x00, 0xf5, 0x21, 0x00


	//----- nvinfo : EIATTR_KPARAM_INFO
	.align		4
.L_101:
        /*0058*/ 	.byte	0x04, 0x17
        /*005a*/ 	.short	(.L_103 - .L_102)
.L_102:
        /*005c*/ 	.word	0x00000000
        /*0060*/ 	.short	0x0000
        /*0062*/ 	.short	0x0000
        /*0064*/ 	.byte	0x00, 0xf5, 0x21, 0x00


	//----- nvinfo : EIATTR_SPARSE_MMA_MASK
	.align		4
.L_103:
        /*0068*/ 	.byte	0x03, 0x50
        /*006a*/ 	.short	0x0000


	//----- nvinfo : EIATTR_MAXREG_COUNT
	.align		4
        /*006c*/ 	.byte	0x03, 0x1b
        /*006e*/ 	.short	0x00ff


	//----- nvinfo : EIATTR_MERCURY_ISA_VERSION
	.align		4
        /*0070*/ 	.byte	0x03, 0x5f
        /*0072*/ 	.short	0x0101


	//----- nvinfo : EIATTR_VRC_CTA_INIT_COUNT
	.align		4
        /*0074*/ 	.byte	0x02, 0x4a
	.zero		1
	.zero		1


	//----- nvinfo : EIATTR_EXIT_INSTR_OFFSETS
	.align		4
        /*0078*/ 	.byte	0x04, 0x1c
        /*007a*/ 	.short	(.L_105 - .L_104)


	//   ....[0]....
.L_104:
        /*007c*/ 	.word	0x000000c0


	//   ....[1]....
        /*0080*/ 	.word	0x00000c90


	//----- nvinfo : EIATTR_CBANK_PARAM_SIZE
	.align		4
.L_105:
        /*0084*/ 	.byte	0x03, 0x19
        /*0086*/ 	.short	0x0024


	//----- nvinfo : EIATTR_PARAM_CBANK
	.align		4
        /*0088*/ 	.byte	0x04, 0x0a
        /*008a*/ 	.short	(.L_107 - .L_106)
	.align		4
.L_106:
        /*008c*/ 	.word	index@(.nv.constant0._Z11atbtUnrollkPKdS0_Pdiii)
        /*0090*/ 	.short	0x0380
        /*0092*/ 	.short	0x0024


	//----- nvinfo : EIATTR_SW_WAR
	.align		4
.L_107:
        /*0094*/ 	.byte	0x04, 0x36
        /*0096*/ 	.short	(.L_109 - .L_108)
.L_108:
        /*0098*/ 	.word	0x00000008
.L_109:


//--------------------- .nv.info._Z4atbtPKdS0_Pdiii --------------------------
	.section	.nv.info._Z4atbtPKdS0_Pdiii,"",@"SHT_CUDA_INFO"
	.sectionflags	@""
	.align	4


	//----- nvinfo : EIATTR_CUDA_API_VERSION
	.align		4
        /*0000*/ 	.byte	0x04, 0x37
        /*0002*/ 	.short	(.L_111 - .L_110)
.L_110:
        /*0004*/ 	.word	0x00000082


	//----- nvinfo : EIATTR_KPARAM_INFO
	.align		4
.L_111:
        /*0008*/ 	.byte	0x04, 0x17
        /*000a*/ 	.short	(.L_113 - .L_112)
.L_112:
        /*000c*/ 	.word	0x00000000
        /*0010*/ 	.short	0x0005
        /*0012*/ 	.short	0x0020
        /*0014*/ 	.byte	0x00, 0xf0, 0x11, 0x00


	//----- nvinfo : EIATTR_KPARAM_INFO
	.align		4
.L_113:
        /*0018*/ 	.byte	0x04, 0x17
        /*001a*/ 	.short	(.L_115 - .L_114)
.L_114:
        /*001c*/ 	.word	0x00000000
        /*0020*/ 	.short	0x0004
        /*0022*/ 	.short	0x001c
        /*0024*/ 	.byte	0x00, 0xf0, 0x11, 0x00


	//----- nvinfo : EIATTR_KPARAM_INFO
	.align		4
.L_115:
        /*0028*/ 	.byte	0x04, 0x17
        /*002a*/ 	.short	(.L_117 - .L_116)
.L_116:
        /*002c*/ 	.word	0x00000000
        /*0030*/ 	.short	0x0003
        /*0032*/ 	.short	0x0018
        /*0034*/ 	.byte	0x00, 0xf0, 0x11, 0x00


	//----- nvinfo : EIATTR_KPARAM_INFO
	.align		4
.L_117:
        /*0038*/ 	.byte	0x04, 0x17
        /*003a*/ 	.short	(.L_119 - .L_118)
.L_118:
        /*003c*/ 	.word	0x00000000
        /*0040*/ 	.short	0x0002
        /*0042*/ 	.short	0x0010
        /*0044*/ 	.byte	0x00, 0xf5, 0x21, 0x00


	//----- nvinfo : EIATTR_KPARAM_INFO
	.align		4
.L_119:
        /*0048*/ 	.byte	0x04, 0x17
        /*004a*/ 	.short	(.L_121 - .L_120)
.L_120:
        /*004c*/ 	.word	0x00000000
        /*0050*/ 	.short	0x0001
        /*0052*/ 	.short	0x0008
        /*0054*/ 	.byte	0x00, 0xf5, 0x21, 0x00


	//----- nvinfo : EIATTR_KPARAM_INFO
	.align		4
.L_121:
        /*0058*/ 	.byte	0x04, 0x17
        /*005a*/ 	.short	(.L_123 - .L_122)
.L_122:
        /*005c*/ 	.word	0x00000000
        /*0060*/ 	.short	0x0000
        /*0062*/ 	.short	0x0000
        /*0064*/ 	.byte	0x00, 0xf5, 0x21, 0x00


	//----- nvinfo : EIATTR_SPARSE_MMA_MASK
	.align		4
.L_123:
        /*0068*/ 	.byte	0x03, 0x50
        /*006a*/ 	.short	0x0000


	//----- nvinfo : EIATTR_MAXREG_COUNT
	.align		4
        /*006c*/ 	.byte	0x03, 0x1b
        /*006e*/ 	.short	0x00ff


	//----- nvinfo : EIATTR_MERCURY_ISA_VERSION
	.align		4
        /*0070*/ 	.byte	0x03, 0x5f
        /*0072*/ 	.short	0x0101


	//----- nvinfo : EIATTR_VRC_CTA_INIT_COUNT
	.align		4
        /*0074*/ 	.byte	0x02, 0x4a
	.zero		1
	.zero		1


	//----- nvinfo : EIATTR_EXIT_INSTR_OFFSETS
	.align		4
        /*0078*/ 	.byte	0x04, 0x1c
        /*007a*/ 	.short	(.L_125 - .L_124)


	//   ....[0]....
.L_124:
        /*007c*/ 	.word	0x000000c0


	//   ....[1]....
        /*0080*/ 	.word	0x000008e0


	//----- nvinfo : EIATTR_CBANK_PARAM_SIZE
	.align		4
.L_125:
        /*0084*/ 	.byte	0x03, 0x19
        /*0086*/ 	.short	0x0024


	//----- nvinfo : EIATTR_PARAM_CBANK
	.align		4
        /*0088*/ 	.byte	0x04, 0x0a
        /*008a*/ 	.short	(.L_127 - .L_126)
	.align		4
.L_126:
        /*008c*/ 	.word	index@(.nv.constant0._Z4atbtPKdS0_Pdiii)
        /*0090*/ 	.short	0x0380
        /*0092*/ 	.short	0x0024


	//----- nvinfo : EIATTR_SW_WAR
	.align		4
.L_127:
        /*0094*/ 	.byte	0x04, 0x36
        /*0096*/ 	.short	(.L_129 - .L_128)
.L_128:
        /*0098*/ 	.word	0x00000008
.L_129:


//--------------------- .nv.callgraph             --------------------------
	.section	.nv.callgraph,"",@"SHT_CUDA_CALLGRAPH"
	.align	4
	.sectionentsize	8
	.align		4
        /*0000*/ 	.word	0x00000000
	.align		4
        /*0004*/ 	.word	0xffffffff
	.align		4
        /*0008*/ 	.word	0x00000000
	.align		4
        /*000c*/ 	.word	0xfffffffe
	.align		4
        /*0010*/ 	.word	0x00000000
	.align		4
        /*0014*/ 	.word	0xfffffffd
	.align		4
        /*0018*/ 	.word	0x00000000
	.align		4
        /*001c*/ 	.word	0xfffffffc


//--------------------- .text._Z11atbtUnrollaPKdS0_Pdiii --------------------------
	.section	.text._Z11atbtUnrollaPKdS0_Pdiii,"ax",@progbits
	.align	128
        .global         _Z11atbtUnrollaPKdS0_Pdiii
        .type           _Z11atbtUnrollaPKdS0_Pdiii,@function
        .size           _Z11atbtUnrollaPKdS0_Pdiii,(.L_x_29 - _Z11atbtUnrollaPKdS0_Pdiii)
        .other          _Z11atbtUnrollaPKdS0_Pdiii,@"STO_CUDA_ENTRY STV_DEFAULT"
_Z11atbtUnrollaPKdS0_Pdiii:
.text._Z11atbtUnrollaPKdS0_Pdiii:
[----:B------:R-:W-:Y:S01]  /*0000*/  LDC R1, c[0x0][0x37c] ;  /* 0x0000df00ff017b82 */ /* 0x000fe20000000800 */
[----:B------:R-:W0:Y:S07]  /*0010*/  S2R R3, SR_TID.Y ;  /* 0x0000000000037919 */ /* 0x000e2e0000002200 */
[----:B------:R-:W1:Y:S01]  /*0020*/  S2UR UR4, SR_CTAID.X ;  /* 0x00000000000479c3 */ /* 0x000e620000002500 */
[----:B------:R-:W2:Y:S01]  /*0030*/  LDCU.64 UR14, c[0x0][0x398] ;  /* 0x00007300ff0e77ac */ /* 0x000ea20008000a00 */
[----:B------:R-:W3:Y:S06]  /*0040*/  S2R R2, SR_TID.X ;  /* 0x0000000000027919 */ /* 0x000eec0000002100 */
[----:B------:R-:W0:Y:S08]  /*0050*/  S2UR UR5, SR_CTAID.Y ;  /* 0x00000000000579c3 */ /* 0x000e300000002600 */
[----:B------:R-:W0:Y:S01]  /*0060*/  LDC R0, c[0x0][0x364] ;  /* 0x0000d900ff007b82 */ /* 0x000e220000000800 */
[----:B------:R-:W1:Y:S02]  /*0070*/  LDCU UR10, c[0x0][0x360] ;  /* 0x00006c00ff0a77ac */ /* 0x000e640008000800 */
[----:B-1----:R-:W-:Y:S01]  /*0080*/  UIMAD UR4, UR4, UR10, URZ ;  /* 0x0000000a040472a4 */ /* 0x002fe2000f8e02ff */
[----:B0-----:R-:W-:-:S05]  /*0090*/  IMAD R0, R0, UR5, R3 ;  /* 0x0000000500007c24 */ /* 0x001fca000f8e0203 */
[----:B------:R-:W-:Y:S02]  /*00a0*/  MOV R3, UR4 ;  /* 0x0000000400037c02 */ /* 0x000fe40008000f00 */
[----:B------:R-:W-:Y:S02]  /*00b0*/  SHF.L.U32 R0, R0, 0x1, RZ ;  /* 0x0000000100007819 */ /* 0x000fe400000006ff */
[----:B---3--:R-:W-:Y:S02]  /*00c0*/  LEA R3, R3, R2, 0x1 ;  /* 0x0000000203037211 */ /* 0x008fe400078e08ff */
[----:B--2---:R-:W-:-:S04]  /*00d0*/  ISETP.GE.AND P0, PT, R0, UR15, PT ;  /* 0x0000000f00007c0c */ /* 0x004fc8000bf06270 */
[----:B------:R-:W-:-:S13]  /*00e0*/  ISETP.GE.OR P0, PT, R3, UR14, P0 ;  /* 0x0000000e03007c0c */ /* 0x000fda0008706670 */
[----:B------:R-:W-:Y:S05]  /*00f0*/  @P0 EXIT ;  /* 0x000000000000094d */ /* 0x000fea0003800000 */
[----:B------:R-:W0:Y:S01]  /*0100*/  LDCU UR11, c[0x0][0x3a0] ;  /* 0x00007400ff0b77ac */ /* 0x000e220008000800 */
[----:B------:R-:W1:Y:S01]  /*0110*/  LDC.64 R6, c[0x0][0x388] ;  /* 0x0000e200ff067b82 */ /* 0x000e620000000a00 */
[----:B------:R-:W2:Y:S07]  /*0120*/  LDCU.64 UR12, c[0x0][0x358] ;  /* 0x00006b00ff0c77ac */ /* 0x000eae0008000a00 */
[----:B------:R-:W3:Y:S01]  /*0130*/  LDC.64 R4, c[0x0][0x380] ;  /* 0x0000e000ff047b82 */ /* 0x000ee20000000a00 */
[----:B0-----:R-:W-:-:S02]  /*0140*/  ULEA.HI UR5, UR11, UR11, URZ, 0x1 ;  /* 0x0000000b0b057291 */ /* 0x001fc4000f8f08ff */
[----:B------:R-:W-:Y:S02]  /*0150*/  MOV R13, UR11 ;  /* 0x0000000b000d7c02 */ /* 0x000fe40008000f00 */
[----:B------:R-:W-:-:S04]  /*0160*/  ULOP3.LUT UR5, UR5, 0xfffffffe, URZ, 0xc0, !UPT ;  /* 0xfffffffe05057892 */ /* 0x000fc8000f8ec0ff */
[----:B------:R-:W-:-:S06]  /*0170*/  UIADD3 UR5, UPT, UPT, -UR5, UR11, URZ ;  /* 0x0000000b05057290 */ /* 0x000fcc000fffe1ff */
[----:B------:R-:W-:-:S13]  /*0180*/  ISETP.LT.AND P0, PT, RZ, UR5, PT ;  /* 0x00000005ff007c0c */ /* 0x000fda000bf01270 */
[----:B------:R-:W-:Y:S01]  /*0190*/  @P0 IMAD R9, R0, UR11, RZ ;  /* 0x0000000b00090c24 */ /* 0x000fe2000f8e02ff */
[----:B------:R-:W-:-:S03]  /*01a0*/  @P0 IADD3 R11, PT, PT, R3, UR10, RZ ;  /* 0x0000000a030b0c10 */ /* 0x000fc6000fffe0ff */
[----:B-1----:R-:W-:-:S04]  /*01b0*/  @P0 IMAD.WIDE R6, R9, 0x8, R6 ;  /* 0x0000000809060825 */ /* 0x002fc800078e0206 */
[----:B---3--:R-:W-:-:S04]  /*01c0*/  @P0 IMAD.WIDE.U32 R8, R11, 0x8, R4 ;  /* 0x000000080b080825 */ /* 0x008fc800078e0004 */
[----:B------:R-:W-:Y:S02]  /*01d0*/  @P0 IMAD.WIDE R4, R3, 0x8, R4 ;  /* 0x0000000803040825 */ /* 0x000fe400078e0204 */
[----:B--2---:R-:W2:Y:S02]  /*01e0*/  @P0 LDG.E.64 R8, desc[UR12][R8.64] ;  /* 0x0000000c08080981 */ /* 0x004ea4000c1e1b00 */
[----:B------:R-:W-:Y:S02]  /*01f0*/  @P0 IMAD.WIDE R10, R13, 0x8, R6 ;  /* 0x000000080d0a0825 */ /* 0x000fe400078e0206 */
[----:B------:R-:W2:Y:S04]  /*0200*/  @P0 LDG.E.64 R6, desc[UR12][R6.64] ;  /* 0x0000000c06060981 */ /* 0x000ea8000c1e1b00 */
[----:B------:R-:W3:Y:S04]  /*0210*/  @P0 LDG.E.64 R4, desc[UR12][R4.64] ;  /* 0x0000000c04040981 */ /* 0x000ee8000c1e1b00 */
[----:B------:R-:W4:Y:S01]  /*0220*/  @P0 LDG.E.64 R10, desc[UR12][R10.64] ;  /* 0x0000000c0a0a0981 */ /* 0x000f22000c1e1b00 */
[----:B------:R-:W-:Y:S01]  /*0230*/  UISETP.GE.AND UP0, UPT, UR5, UR11, UPT ;  /* 0x0000000b0500728c */ /* 0x000fe2000bf06270 */
[----:B------:R-:W-:-:S02]  /*0240*/  CS2R R16, SRZ ;  /* 0x0000000000107805 */ /* 0x000fc4000001ff00 */
[----:B------:R-:W-:Y:S02]  /*0250*/  CS2R R14, SRZ ;  /* 0x00000000000e7805 */ /* 0x000fe4000001ff00 */
[----:B------:R-:W-:Y:S02]  /*0260*/  CS2R R32, SRZ ;  /* 0x0000000000207805 */ /* 0x000fe4000001ff00 */
[----:B------:R-:W-:Y:S01]  /*0270*/  CS2R R20, SRZ ;  /* 0x0000000000147805 */ /* 0x000fe2000001ff00 */
[----:B--2---:R-:W-:Y:S02]  /*0280*/  @P0 DFMA R16, R6, R8, RZ ;  /* 0x000000080610022b */ /* 0x004fe400000000ff */
[----:B---3--:R-:W-:Y:S02]  /*0290*/  @P0 DFMA R14, R4, R6, RZ ;  /* 0x00000006040e022b */ /* 0x008fe400000000ff */
[-C--:B----4-:R-:W-:Y:S02]  /*02a0*/  @P0 DFMA R32, R8, R10.reuse, RZ ;  /* 0x0000000a0820022b */ /* 0x090fe400000000ff */
[----:B------:R-:W-:Y:S01]  /*02b0*/  @P0 DFMA R20, R4, R10, RZ ;  /* 0x0000000a0414022b */ /* 0x000fe200000000ff */
[----:B------:R-:W-:Y:S10]  /*02c0*/  BRA.U UP0, `(.L_x_0) ;  /* 0x0000000900587547 */ /* 0x000ff4000b800000 */
[----:B------:R-:W-:Y:S02]  /*02d0*/  UIADD3 UR6, UPT, UPT, UR5, -UR11, URZ ;  /* 0x8000000b05067290 */ /* 0x000fe4000fffe0ff */
[----:B------:R-:W-:Y:S02]  /*02e0*/  UIADD3 UR7, UPT, UPT, -UR5, UR11, URZ ;  /* 0x0000000b05077290 */ /* 0x000fe4000fffe1ff */
[----:B------:R-:W-:Y:S02]  /*02f0*/  UISETP.GT.U32.AND UP1, UPT, UR6, -0x4, UPT ;  /* 0xfffffffc0600788c */ /* 0x000fe4000bf24070 */
[----:B------:R-:W-:-:S07]  /*0300*/  ULOP3.LUT UP0, UR16, UR7, 0x3, URZ, 0xc0, !UPT ;  /* 0x0000000307107892 */ /* 0x000fce000f80c0ff */
[----:B------:R-:W-:Y:S05]  /*0310*/  BRA.U UP1, `(.L_x_1) ;  /* 0x0000000501547547 */ /* 0x000fea000b800000 */
[----:B------:R-:W-:Y:S01]  /*0320*/  IMAD.U32 R5, RZ, RZ, UR5 ;  /* 0x00000005ff057e24 */ /* 0x000fe2000f8e00ff */
[----:B------:R-:W-:Y:S01]  /*0330*/  MOV R7, UR5 ;  /* 0x0000000500077c02 */ /* 0x000fe20008000f00 */
[----:B------:R-:W-:Y:S02]  /*0340*/  UIMAD UR8, UR5, UR14, UR14 ;  /* 0x0000000e050872a4 */ /* 0x000fe4000f8e020e */
[----:B------:R-:W-:Y:S01]  /*0350*/  MOV R13, UR5 ;  /* 0x00000005000d7c02 */ /* 0x000fe20008000f00 */
[----:B------:R-:W-:Y:S01]  /*0360*/  ULEA UR9, UR4, UR10, 0x1 ;  /* 0x0000000a04097291 */ /* 0x000fe2000f8e08ff */
[----:B------:R-:W-:Y:S01]  /*0370*/  IADD3 R5, PT, PT, R5, 0x2, RZ ;  /* 0x0000000205057810 */ /* 0x000fe20007ffe0ff */
[----:B------:R-:W-:Y:S01]  /*0380*/  VIADD R7, R7, 0x3 ;  /* 0x0000000307077836 */ /* 0x000fe20000000000 */
[----:B------:R-:W-:Y:S01]  /*0390*/  MOV R11, UR11 ;  /* 0x0000000b000b7c02 */ /* 0x000fe20008000f00 */
[--C-:B------:R-:W-:Y:S01]  /*03a0*/  IMAD R6, R13, UR14, R2.reuse ;  /* 0x0000000e0d067c24 */ /* 0x100fe2000f8e0202 */
[----:B------:R-:W-:Y:S01]  /*03b0*/  MOV R34, UR5 ;  /* 0x0000000500227c02 */ /* 0x000fe20008000f00 */
[--C-:B------:R-:W-:Y:S01]  /*03c0*/  IMAD R5, R5, UR14, R2.reuse ;  /* 0x0000000e05057c24 */ /* 0x100fe2000f8e0202 */
[----:B------:R-:W-:Y:S01]  /*03d0*/  MOV R9, UR8 ;  /* 0x0000000800097c02 */ /* 0x000fe20008000f00 */
[----:B------:R-:W-:Y:S01]  /*03e0*/  IMAD R4, R7, UR14, R2 ;  /* 0x0000000e07047c24 */ /* 0x000fe2000f8e0202 */
[----:B------:R-:W-:Y:S01]  /*03f0*/  ULOP3.LUT UR6, UR7, 0xfffffffc, URZ, 0xc0, !UPT ;  /* 0xfffffffc07067892 */ /* 0x000fe2000f8ec0ff */
[----:B------:R-:W-:Y:S01]  /*0400*/  IMAD R7, R0, R11, UR5 ;  /* 0x0000000500077e24 */ /* 0x000fe2000f8e020b */
[----:B------:R-:W-:Y:S01]  /*0410*/  IADD3 R2, PT, PT, R2, UR9, R9 ;  /* 0x0000000902027c10 */ /* 0x000fe2000fffe009 */
[----:B------:R-:W-:Y:S01]  /*0420*/  IMAD R34, R34, UR14, R3 ;  /* 0x0000000e22227c24 */ /* 0x000fe2000f8e0203 */
[----:B------:R-:W-:Y:S01]  /*0430*/  IADD3 R6, PT, PT, R6, UR9, RZ ;  /* 0x0000000906067c10 */ /* 0x000fe2000fffe0ff */
[----:B------:R-:W-:Y:S01]  /*0440*/  VIADD R4, R4, UR9 ;  /* 0x0000000904047c36 */ /* 0x000fe20008000000 */
[----:B------:R-:W-:Y:S01]  /*0450*/  IADD3 R5, PT, PT, R5, UR9, RZ ;  /* 0x0000000905057c10 */ /* 0x000fe2000fffe0ff */
[----:B------:R-:W-:-:S12]  /*0460*/  UIADD3 UR6, UPT, UPT, -UR6, URZ, URZ ;  /* 0x000000ff06067290 */ /* 0x000fd8000fffe1ff */
.L_x_2:
[----:B------:R-:W0:Y:S01]  /*0470*/  LDC.64 R36, c[0x0][0x388] ;  /* 0x0000e200ff247b82 */ /* 0x000e220000000a00 */
[----:B------:R-:W-:-:S07]  /*0480*/  MOV R19, UR11 ;  /* 0x0000000b00137c02 */ /* 0x000fce0008000f00 */
[----:B------:R-:W1:Y:S01]  /*0490*/  LDC.64 R28, c[0x0][0x380] ;  /* 0x0000e000ff1c7b82 */ /* 0x000e620000000a00 */
[----:B0-----:R-:W-:-:S05]  /*04a0*/  IMAD.WIDE R36, R7, 0x8, R36 ;  /* 0x0000000807247825 */ /* 0x001fca00078e0224 */
[----:B------:R-:W2:Y:S01]  /*04b0*/  LDG.E.64 R22, desc[UR12][R36.64] ;  /* 0x0000000c24167981 */ /* 0x000ea2000c1e1b00 */
[----:B------:R-:W-:-:S04]  /*04c0*/  IMAD.WIDE R18, R19, 0x8, R36 ;  /* 0x0000000813127825 */ /* 0x000fc800078e0224 */
[--C-:B-1----:R-:W-:Y:S01]  /*04d0*/  IMAD.WIDE R10, R34, 0x8, R28.reuse ;  /* 0x00000008220a7825 */ /* 0x102fe200078e021c */
[----:B------:R-:W3:Y:S03]  /*04e0*/  LDG.E.64 R12, desc[UR12][R18.64] ;  /* 0x0000000c120c7981 */ /* 0x000ee6000c1e1b00 */
[--C-:B------:R-:W-:Y:S01]  /*04f0*/  IMAD.WIDE.U32 R8, R6, 0x8, R28.reuse ;  /* 0x0000000806087825 */ /* 0x100fe200078e001c */
[----:B------:R-:W2:Y:S05]  /*0500*/  LDG.E.64 R26, desc[UR12][R10.64] ;  /* 0x0000000c0a1a7981 */ /* 0x000eaa000c1e1b00 */
[----:B------:R-:W4:Y:S01]  /*0510*/  LDG.E.64 R8, desc[UR12][R8.64] ;  /* 0x0000000c08087981 */ /* 0x000f22000c1e1b00 */
[----:B------:R-:W-:Y:S01]  /*0520*/  IMAD.WIDE.U32 R30, R2, 0x8, R28 ;  /* 0x00000008021e7825 */ /* 0x000fe200078e001c */
[----:B--2---:R-:W-:-:S02]  /*0530*/  DFMA R24, R26, R22, R14 ;  /* 0x000000161a18722b */ /* 0x004fc4000000000e */
[----:B---3--:R-:W-:Y:S01]  /*0540*/  DFMA R20, R26, R12, R20 ;  /* 0x0000000c1a14722b */ /* 0x008fe20000000014 */
[----:B------:R-:W2:Y:S01]  /*0550*/  LDG.E.64 R14, desc[UR12][R36.64+0x8] ;  /* 0x0000080c240e7981 */ /* 0x000ea2000c1e1b00 */
[----:B------:R-:W-:Y:S01]  /*0560*/  MOV R27, UR14 ;  /* 0x0000000e001b7c02 */ /* 0x000fe20008000f00 */
[----:B----4-:R-:W-:Y:S02]  /*0570*/  DFMA R16, R22, R8, R16 ;  /* 0x000000081610722b */ /* 0x010fe40000000010 */
[----:B------:R0:W2:Y:S02]  /*0580*/  LDG.E.64 R22, desc[UR12][R30.64] ;  /* 0x0000000c1e167981 */ /* 0x0000a4000c1e1b00 */
[----:B------:R-:W-:Y:S01]  /*0590*/  IMAD.WIDE R26, R27, 0x8, R10 ;  /* 0x000000081b1a7825 */ /* 0x000fe200078e020a */
[----:B------:R-:W-:Y:S01]  /*05a0*/  DFMA R12, R8, R12, R32 ;  /* 0x0000000c080c722b */ /* 0x000fe20000000020 */
[----:B------:R-:W3:Y:S04]  /*05b0*/  LDG.E.64 R8, desc[UR12][R18.64+0x8] ;  /* 0x0000080c12087981 */ /* 0x000ee8000c1e1b00 */
[----:B------:R-:W4:Y:S01]  /*05c0*/  LDG.E.64 R10, desc[UR12][R26.64] ;  /* 0x0000000c1a0a7981 */ /* 0x000f22000c1e1b00 */
[----:B------:R-:W-:-:S02]  /*05d0*/  MOV R33, UR14 ;  /* 0x0000000e00217c02 */ /* 0x000fc40008000f00 */
[----:B0-----:R-:W-:Y:S01]  /*05e0*/  MOV R31, UR14 ;  /* 0x0000000e001f7c02 */ /* 0x001fe20008000f00 */
[----:B--2---:R-:W-:Y:S02]  /*05f0*/  DFMA R16, R14, R22, R16 ;  /* 0x000000160e10722b */ /* 0x004fe40000000010 */
[C---:B----4-:R-:W-:Y:S02]  /*0600*/  DFMA R14, R10.reuse, R14, R24 ;  /* 0x0000000e0a0e722b */ /* 0x050fe40000000018 */
[-C--:B---3--:R-:W-:Y:S01]  /*0610*/  DFMA R10, R10, R8.reuse, R20 ;  /* 0x000000080a0a722b */ /* 0x088fe20000000014 */
[----:B------:R-:W-:Y:S01]  /*0620*/  IMAD.WIDE R24, R33, 0x8, R26 ;  /* 0x0000000821187825 */ /* 0x000fe200078e021a */
[----:B------:R-:W-:Y:S01]  /*0630*/  DFMA R22, R22, R8, R12 ;  /* 0x000000081616722b */ /* 0x000fe2000000000c */
[----:B------:R-:W2:Y:S02]  /*0640*/  LDG.E.64 R32, desc[UR12][R18.64+0x18] ;  /* 0x0000180c12207981 */ /* 0x000ea4000c1e1b00 */
[----:B------:R-:W-:-:S02]  /*0650*/  IMAD.WIDE.U32 R20, R5, 0x8, R28 ;  /* 0x0000000805147825 */ /* 0x000fc400078e001c */
[----:B------:R-:W3:Y:S02]  /*0660*/  LDG.E.64 R8, desc[UR12][R36.64+0x10] ;  /* 0x0000100c24087981 */ /* 0x000ee4000c1e1b00 */
[----:B------:R-:W-:Y:S02]  /*0670*/  IMAD.WIDE R30, R31, 0x8, R24 ;  /* 0x000000081f1e7825 */ /* 0x000fe400078e0218 */
[----:B------:R-:W3:Y:S04]  /*0680*/  LDG.E.64 R12, desc[UR12][R24.64] ;  /* 0x0000000c180c7981 */ /* 0x000ee8000c1e1b00 */
[----:B------:R-:W4:Y:S01]  /*0690*/  LDG.E.64 R20, desc[UR12][R20.64] ;  /* 0x0000000c14147981 */ /* 0x000f22000c1e1b00 */
[----:B------:R-:W-:-:S03]  /*06a0*/  IMAD.WIDE.U32 R28, R4, 0x8, R28 ;  /* 0x00000008041c7825 */ /* 0x000fc600078e001c */
[----:B------:R-:W2:Y:S04]  /*06b0*/  LDG.E.64 R30, desc[UR12][R30.64] ;  /* 0x0000000c1e1e7981 */ /* 0x000ea8000c1e1b00 */
[----:B------:R-:W5:Y:S04]  /*06c0*/  LDG.E.64 R24, desc[UR12][R18.64+0x10] ;  /* 0x0000100c12187981 */ /* 0x000f68000c1e1b00 */
[----:B------:R-:W2:Y:S04]  /*06d0*/  LDG.E.64 R26, desc[UR12][R36.64+0x18] ;  /* 0x0000180c241a7981 */ /* 0x000ea8000c1e1b00 */
[----:B------:R-:W2:Y:S01]  /*06e0*/  LDG.E.64 R28, desc[UR12][R28.64] ;  /* 0x0000000c1c1c7981 */ /* 0x000ea2000c1e1b00 */
[----:B------:R-:W-:-:S04]  /*06f0*/  UIADD3 UR6, UPT, UPT, UR6, 0x4, URZ ;  /* 0x0000000406067890 */ /* 0x000fc8000fffe0ff */
[----:B------:R-:W-:Y:S01]  /*0700*/  UISETP.NE.AND UP1, UPT, UR6, URZ, UPT ;  /* 0x000000ff0600728c */ /* 0x000fe2000bf25270 */
[----:B------:R-:W-:Y:S01]  /*0710*/  IADD3 R7, PT, PT, R7, 0x4, RZ ;  /* 0x0000000407077810 */ /* 0x000fe20007ffe0ff */
[----:B---3--:R-:W-:Y:S02]  /*0720*/  DFMA R14, R12, R8, R14 ;  /* 0x000000080c0e722b */ /* 0x008fe4000000000e */
[----:B----4-:R-:W-:Y:S01]  /*0730*/  DFMA R16, R8, R20, R16 ;  /* 0x000000140810722b */ /* 0x010fe20000000010 */
[----:B------:R-:W-:Y:S01]  /*0740*/  MOV R8, UR5 ;  /* 0x0000000500087c02 */ /* 0x000fe20008000f00 */
[----:B-----5:R-:W-:-:S04]  /*0750*/  DFMA R10, R12, R24, R10 ;  /* 0x000000180c0a722b */ /* 0x020fc8000000000a */
[----:B------:R-:W-:Y:S01]  /*0760*/  VIADD R8, R8, 0x4 ;  /* 0x0000000408087836 */ /* 0x000fe20000000000 */
[----:B------:R-:W-:Y:S01]  /*0770*/  DFMA R22, R20, R24, R22 ;  /* 0x000000181416722b */ /* 0x000fe20000000016 */
[----:B------:R-:W-:Y:S01]  /*0780*/  IMAD.U32 R13, RZ, RZ, UR14 ;  /* 0x0000000eff0d7e24 */ /* 0x000fe2000f8e00ff */
[----:B------:R-:W-:Y:S02]  /*0790*/  MOV R9, UR14 ;  /* 0x0000000e00097c02 */ /* 0x000fe40008000f00 */
[----:B------:R-:W-:Y:S01]  /*07a0*/  R2UR UR5, R8 ;  /* 0x00000000080572ca */ /* 0x000fe200000e0000 */
[----:B--2---:R-:W-:Y:S01]  /*07b0*/  DFMA R20, R30, R32, R10 ;  /* 0x000000201e14722b */ /* 0x004fe2000000000a */
[----:B------:R-:W-:Y:S02]  /*07c0*/  MOV R8, UR14 ;  /* 0x0000000e00087c02 */ /* 0x000fe40008000f00 */
[----:B------:R-:W-:Y:S01]  /*07d0*/  MOV R11, UR14 ;  /* 0x0000000e000b7c02 */ /* 0x000fe20008000f00 */
[----:B------:R-:W-:-:S02]  /*07e0*/  DFMA R16, R26, R28, R16 ;  /* 0x0000001c1a10722b */ /* 0x000fc40000000010 */
[----:B------:R-:W-:Y:S02]  /*07f0*/  DFMA R14, R30, R26, R14 ;  /* 0x0000001a1e0e722b */ /* 0x000fe4000000000e */
[----:B------:R-:W-:Y:S01]  /*0800*/  DFMA R32, R28, R32, R22 ;  /* 0x000000201c20722b */ /* 0x000fe20000000016 */
[C---:B------:R-:W-:Y:S02]  /*0810*/  LEA R2, R9.reuse, R2, 0x2 ;  /* 0x0000000209027211 */ /* 0x040fe400078e10ff */
[----:B------:R-:W-:Y:S02]  /*0820*/  LEA R5, R8, R5, 0x2 ;  /* 0x0000000508057211 */ /* 0x000fe400078e10ff */
[----:B------:R-:W-:Y:S02]  /*0830*/  LEA R4, R9, R4, 0x2 ;  /* 0x0000000409047211 */ /* 0x000fe400078e10ff */
[----:B------:R-:W-:Y:S02]  /*0840*/  LEA R6, R11, R6, 0x2 ;  /* 0x000000060b067211 */ /* 0x000fe400078e10ff */
[----:B------:R-:W-:Y:S01]  /*0850*/  LEA R34, R13, R34, 0x2 ;  /* 0x000000220d227211 */ /* 0x000fe200078e10ff */
[----:B------:R-:W-:Y:S06]  /*0860*/  BRA.U UP1, `(.L_x_2) ;  /* 0xfffffffd01007547 */ /* 0x000fec000b83ffff */
.L_x_1:
[----:B------:R-:W-:Y:S05]  /*0870*/  BRA.U !UP0, `(.L_x_0) ;  /* 0x0000000108ec7547 */ /* 0x000fea000b800000 */
[----:B------:R-:W-:Y:S02]  /*0880*/  UISETP.NE.AND UP0, UPT, UR16, 0x1, UPT ;  /* 0x000000011000788c */ /* 0x000fe4000bf05270 */
[----:B------:R-:W-:-:S04]  /*0890*/  ULOP3.LUT UR6, UR7, 0x1, URZ, 0xc0, !UPT ;  /* 0x0000000107067892 */ /* 0x000fc8000f8ec0ff */
[----:B------:R-:W-:-:S03]  /*08a0*/  UISETP.NE.U32.AND UP1, UPT, UR6, 0x1, UPT ;  /* 0x000000010600788c */ /* 0x000fc6000bf25070 */
[----:B------:R-:W-:Y:S08]  /*08b0*/  BRA.U !UP0, `(.L_x_3) ;  /* 0x0000000108887547 */ /* 0x000ff0000b800000 */
[----:B------:R-:W0:Y:S01]  /*08c0*/  LDC.64 R26, c[0x0][0x388] ;  /* 0x0000e200ff1a7b82 */ /* 0x000e220000000a00 */
[----:B------:R-:W-:Y:S01]  /*08d0*/  MOV R5, UR11 ;  /* 0x0000000b00057c02 */ /* 0x000fe20008000f00 */
[----:B------:R-:W-:Y:S01]  /*08e0*/  IMAD.U32 R2, RZ, RZ, UR5 ;  /* 0x00000005ff027e24 */ /* 0x000fe2000f8e00ff */
[----:B------:R-:W-:-:S03]  /*08f0*/  MOV R25, UR11 ;  /* 0x0000000b00197c02 */ /* 0x000fc60008000f00 */
[----:B------:R-:W-:Y:S02]  /*0900*/  IMAD R31, R2, UR14, R3 ;  /* 0x0000000e021f7c24 */ /* 0x000fe4000f8e0203 */
[----:B------:R-:W1:Y:S01]  /*0910*/  LDC.64 R12, c[0x0][0x380] ;  /* 0x0000e000ff0c7b82 */ /* 0x000e620000000a00 */
[----:B------:R-:W-:Y:S02]  /*0920*/  IMAD R5, R0, R5, UR5 ;  /* 0x0000000500057e24 */ /* 0x000fe4000f8e0205 */
[----:B------:R-:W-:-:S04]  /*0930*/  IADD3 R7, PT, PT, R31, UR10, RZ ;  /* 0x0000000a1f077c10 */ /* 0x000fc8000fffe0ff */
[----:B------:R-:W-:Y:S01]  /*0940*/  IADD3 R19, PT, PT, R7, UR14, RZ ;  /* 0x0000000e07137c10 */ /* 0x000fe2000fffe0ff */
[----:B0-----:R-:W-:Y:S01]  /*0950*/  IMAD.WIDE R26, R5, 0x8, R26 ;  /* 0x00000008051a7825 */ /* 0x001fe200078e021a */
[----:B------:R-:W-:-:S04]  /*0960*/  MOV R23, UR14 ;  /* 0x0000000e00177c02 */ /* 0x000fc80008000f00 */
[----:B------:R-:W2:Y:S01]  /*0970*/  LDG.E.64 R4, desc[UR12][R26.64] ;  /* 0x0000000c1a047981 */ /* 0x000ea2000c1e1b00 */
[----:B------:R-:W-:-:S04]  /*0980*/  IMAD.WIDE R24, R25, 0x8, R26 ;  /* 0x0000000819187825 */ /* 0x000fc800078e021a */
[--C-:B-1----:R-:W-:Y:S01]  /*0990*/  IMAD.WIDE.U32 R6, R7, 0x8, R12.reuse ;  /* 0x0000000807067825 */ /* 0x102fe200078e000c */
[----:B------:R-:W3:Y:S03]  /*09a0*/  LDG.E.64 R8, desc[UR12][R24.64] ;  /* 0x0000000c18087981 */ /* 0x000ee6000c1e1b00 */
[--C-:B------:R-:W-:Y:S01]  /*09b0*/  IMAD.WIDE R30, R31, 0x8, R12.reuse ;  /* 0x000000081f1e7825 */ /* 0x100fe200078e020c */
[----:B------:R-:W4:Y:S03]  /*09c0*/  LDG.E.64 R28, desc[UR12][R24.64+0x8] ;  /* 0x0000080c181c7981 */ /* 0x000f26000c1e1b00 */
[----:B------:R-:W-:Y:S01]  /*09d0*/  IMAD.WIDE.U32 R12, R19, 0x8, R12 ;  /* 0x00000008130c7825 */ /* 0x000fe200078e000c */
[----:B------:R-:W2:Y:S04]  /*09e0*/  LDG.E.64 R10, desc[UR12][R30.64] ;  /* 0x0000000c1e0a7981 */ /* 0x000ea8000c1e1b00 */
[----:B------:R-:W5:Y:S01]  /*09f0*/  LDG.E.64 R6, desc[UR12][R6.64] ;  /* 0x0000000c06067981 */ /* 0x000f62000c1e1b00 */
[----:B------:R-:W-:-:S03]  /*0a00*/  IMAD.WIDE R18, R23, 0x8, R30 ;  /* 0x0000000817127825 */ /* 0x000fc600078e021e */
[----:B------:R-:W4:Y:S04]  /*0a10*/  LDG.E.64 R22, desc[UR12][R26.64+0x8] ;  /* 0x0000080c1a167981 */ /* 0x000f28000c1e1b00 */
[----:B------:R-:W4:Y:S04]  /*0a20*/  LDG.E.64 R12, desc[UR12][R12.64] ;  /* 0x0000000c0c0c7981 */ /* 0x000f28000c1e1b00 */
[----:B------:R-:W4:Y:S01]  /*0a30*/  LDG.E.64 R18, desc[UR12][R18.64] ;  /* 0x0000000c12127981 */ /* 0x000f22000c1e1b00 */
[----:B------:R-:W-:-:S04]  /*0a40*/  IADD3 R2, PT, PT, R2, 0x2, RZ ;  /* 0x0000000202027810 */ /* 0x000fc80007ffe0ff */
[----:B------:R-:W-:Y:S01]  /*0a50*/  R2UR UR5, R2 ;  /* 0x00000000020572ca */ /* 0x000fe200000e0000 */
[C---:B--2---:R-:W-:Y:S02]  /*0a60*/  DFMA R14, R10.reuse, R4, R14 ;  /* 0x000000040a0e722b */ /* 0x044fe4000000000e */
[----:B---3--:R-:W-:Y:S02]  /*0a70*/  DFMA R20, R10, R8, R20 ;  /* 0x000000080a14722b */ /* 0x008fe40000000014 */
[----:B-----5:R-:W-:Y:S02]  /*0a80*/  DFMA R16, R4, R6, R16 ;  /* 0x000000060410722b */ /* 0x020fe40000000010 */
[----:B------:R-:W-:-:S06]  /*0a90*/  DFMA R32, R6, R8, R32 ;  /* 0x000000080620722b */ /* 0x000fcc0000000020 */
[----:B----4-:R-:W-:Y:S02]  /*0aa0*/  DFMA R16, R22, R12, R16 ;  /* 0x0000000c1610722b */ /* 0x010fe40000000010 */
[----:B------:R-:W-:Y:S02]  /*0ab0*/  DFMA R32, R12, R28, R32 ;  /* 0x0000001c0c20722b */ /* 0x000fe40000000020 */
[C---:B------:R-:W-:Y:S02]  /*0ac0*/  DFMA R14, R18.reuse, R22, R14 ;  /* 0x00000016120e722b */ /* 0x040fe4000000000e */
[----:B------:R-:W-:-:S11]  /*0ad0*/  DFMA R20, R18, R28, R20 ;  /* 0x0000001c1214722b */ /* 0x000fd60000000014 */
.L_x_3:
[----:B------:R-:W-:Y:S05]  /*0ae0*/  BRA.U UP1, `(.L_x_0) ;  /* 0x0000000101507547 */ /* 0x000fea000b800000 */
[----:B------:R-:W0:Y:S01]  /*0af0*/  LDC.64 R6, c[0x0][0x388] ;  /* 0x0000e200ff067b82 */ /* 0x000e220000000a00 */
[----:B------:R-:W-:Y:S01]  /*0b00*/  MOV R11, UR11 ;  /* 0x0000000b000b7c02 */ /* 0x000fe20008000f00 */
[----:B------:R-:W-:Y:S01]  /*0b10*/  IMAD.U32 R2, RZ, RZ, UR5 ;  /* 0x00000005ff027e24 */ /* 0x000fe2000f8e00ff */
[----:B------:R-:W-:-:S03]  /*0b20*/  MOV R13, UR11 ;  /* 0x0000000b000d7c02 */ /* 0x000fc60008000f00 */
[----:B------:R-:W-:Y:S02]  /*0b30*/  IMAD R5, R2, UR14, R3 ;  /* 0x0000000e02057c24 */ /* 0x000fe4000f8e0203 */
[----:B------:R-:W1:Y:S01]  /*0b40*/  LDC.64 R8, c[0x0][0x380] ;  /* 0x0000e000ff087b82 */ /* 0x000e620000000a00 */
[----:B------:R-:W-:-:S04]  /*0b50*/  IMAD R11, R0, R11, UR5 ;  /* 0x00000005000b7e24 */ /* 0x000fc8000f8e020b */
[----:B0-----:R-:W-:Y:S01]  /*0b60*/  IMAD.WIDE R6, R11, 0x8, R6 ;  /* 0x000000080b067825 */ /* 0x001fe200078e0206 */
[----:B------:R-:W-:-:S03]  /*0b70*/  IADD3 R11, PT, PT, R5, UR10, RZ ;  /* 0x0000000a050b7c10 */ /* 0x000fc6000fffe0ff */
[----:B-1----:R-:W-:-:S04]  /*0b80*/  IMAD.WIDE R4, R5, 0x8, R8 ;  /* 0x0000000805047825 */ /* 0x002fc800078e0208 */
[----:B------:R-:W-:Y:S02]  /*0b90*/  IMAD.WIDE.U32 R8, R11, 0x8, R8 ;  /* 0x000000080b087825 */ /* 0x000fe400078e0008 */
[----:B------:R-:W2:Y:S02]  /*0ba0*/  LDG.E.64 R4, desc[UR12][R4.64] ;  /* 0x0000000c04047981 */ /* 0x000ea4000c1e1b00 */
[----:B------:R-:W-:Y:S02]  /*0bb0*/  IMAD.WIDE R10, R13, 0x8, R6 ;  /* 0x000000080d0a7825 */ /* 0x000fe400078e0206 */
[----:B------:R-:W2:Y:S04]  /*0bc0*/  LDG.E.64 R6, desc[UR12][R6.64] ;  /* 0x0000000c06067981 */ /* 0x000ea8000c1e1b00 */
[----:B------:R-:W3:Y:S04]  /*0bd0*/  LDG.E.64 R8, desc[UR12][R8.64] ;  /* 0x0000000c08087981 */ /* 0x000ee8000c1e1b00 */
[----:B------:R-:W4:Y:S01]  /*0be0*/  LDG.E.64 R10, desc[UR12][R10.64] ;  /* 0x0000000c0a0a7981 */ /* 0x000f22000c1e1b00 */
[----:B--2---:R-:W-:-:S02]  /*0bf0*/  DFMA R14, R4, R6, R14 ;  /* 0x00000006040e722b */ /* 0x004fc4000000000e */
[----:B---3--:R-:W-:Y:S02]  /*0c00*/  DFMA R16, R6, R8, R16 ;  /* 0x000000080610722b */ /* 0x008fe40000000010 */
[-C--:B----4-:R-:W-:Y:S02]  /*0c10*/  DFMA R20, R4, R10.reuse, R20 ;  /* 0x0000000a0414722b */ /* 0x090fe40000000014 */
[----:B------:R-:W-:-:S11]  /*0c20*/  DFMA R32, R8, R10, R32 ;  /* 0x0000000a0820722b */ /* 0x000fd60000000020 */
.L_x_0:
[----:B------:R-:W0:Y:S01]  /*0c30*/  LDC.64 R6, c[0x0][0x390] ;  /* 0x0000e400ff067b82 */ /* 0x000e220000000a00 */
[C---:B------:R-:W-:Y:S01]  /*0c40*/  IADD3 R9, PT, PT, R3.reuse, UR10, RZ ;  /* 0x0000000a03097c10 */ /* 0x040fe2000fffe0ff */
[----:B------:R-:W-:-:S04]  /*0c50*/  IMAD R3, R3, UR15, R0 ;  /* 0x0000000f03037c24 */ /* 0x000fc8000f8e0200 */
[----:B------:R-:W-:Y:S01]  /*0c60*/  IMAD R5, R9, UR15, R0 ;  /* 0x0000000f09057c24 */ /* 0x000fe2000f8e0200 */
[----:B------:R-:W-:-:S04]  /*0c70*/  IADD3 R0, PT, PT, R0, 0x1, RZ ;  /* 0x0000000100007810 */ /* 0x000fc80007ffe0ff */
[----:B------:R-:W-:Y:S01]  /*0c80*/  ISETP.NE.AND P0, PT, R0, UR15, PT ;  /* 0x0000000f00007c0c */ /* 0x000fe2000bf05270 */
[----:B0-----:R-:W-:-:S04]  /*0c90*/  IMAD.WIDE R2, R3, 0x8, R6 ;  /* 0x0000000803027825 */ /* 0x001fc800078e0206 */
[----:B------:R-:W-:Y:S01]  /*0ca0*/  IMAD.WIDE.U32 R4, R5, 0x8, R6 ;  /* 0x0000000805047825 */ /* 0x000fe200078e0006 */
[----:B------:R0:W-:Y:S04]  /*0cb0*/  STG.E.64 desc[UR12][R2.64], R14 ;  /* 0x0000000e02007986 */ /* 0x0001e8000c101b0c */
[----:B------:R0:W-:Y:S03]  /*0cc0*/  STG.E.64 desc[UR12][R4.64], R16 ;  /* 0x0000001004007986 */ /* 0x0001e6000c101b0c */
[----:B------:R-:W-:Y:S05]  /*0cd0*/  @!P0 EXIT ;  /* 0x000000000000894d */ /* 0x000fea0003800000 */
[----:B0-----:R-:W-:Y:S01]  /*0ce0*/  IMAD R5, R9, UR15, R0 ;  /* 0x0000000f09057c24 */ /* 0x001fe2000f8e0200 */
[----:B------:R-:W-:Y:S03]  /*0cf0*/  STG.E.64 desc[UR12][R2.64+0x8], R20 ;  /* 0x0000081402007986 */ /* 0x000fe6000c101b0c */
[----:B------:R-:W-:-:S05]  /*0d00*/  IMAD.WIDE.U32 R4, R5, 0x8, R6 ;  /* 0x0000000805047825 */ /* 0x000fca00078e0006 */
[----:B------:R-:W-:Y:S01]  /*0d10*/  STG.E.64 desc[UR12][R4.64], R32 ;  /* 0x0000002004007986 */ /* 0x000fe2000c101b0c */
[----:B------:R-:W-:Y:S05]  /*0d20*/  EXIT ;  /* 0x000000000000794d */ /* 0x000fea0003800000 */
.L_x_4:
[----:B------:R-:W-:-:S00]  /*0d30*/  BRA `(.L_x_4) ;  /* 0xfffffffc00fc7947 */ /* 0x000fc0000383ffff */
[----:B------:R-:W-:-:S00]  /*0d40*/  NOP ;  /* 0x0000000000007918 */ /* 0x000fc00000000000 */
        /* <DEDUP_REMOVED lines=11> */
.L_x_29:


//--------------------- .text._Z11atbtUnrolliPKdS0_Pdiii --------------------------
	.section	.text._Z11atbtUnrolliPKdS0_Pdiii,"ax",@progbits
	.align	128
        .global         _Z11atbtUnrolliPKdS0_Pdiii
        .type           _Z11atbtUnrolliPKdS0_Pdiii,@function
        .size           _Z11atbtUnrolliPKdS0_Pdiii,(.L_x_30 - _Z11atbtUnrolliPKdS0_Pdiii)
        .other          _Z11atbtUnrolliPKdS0_Pdiii,@"STO_CUDA_ENTRY STV_DEFAULT"
_Z11atbtUnrolliPKdS0_Pdiii:
.text._Z11atbtUnrolliPKdS0_Pdiii:
[----:B------:R-:W-:Y:S01]  /*0000*/  LDC R1, c[0x0][0x37c] ;  /* 0x0000df00ff017b82 */ /* 0x000fe20000000800 */
[----:B------:R-:W0:Y:S07]  /*0010*/  S2R R3, SR_TID.Y ;  /* 0x0000000000037919 */ /* 0x000e2e0000002200 */
[----:B------:R-:W0:Y:S01]  /*0020*/  LDC R2, c[0x0][0x364] ;  /* 0x0000d900ff027b82 */ /* 0x000e220000000800 */
[----:B------:R-:W1:Y:S07]  /*0030*/  S2R R8, SR_TID.X ;  /* 0x0000000000087919 */ /* 0x000e6e0000002100 */
[----:B------:R-:W0:Y:S08]  /*0040*/  S2UR UR4, SR_CTAID.Y ;  /* 0x00000000000479c3 */ /* 0x000e300000002600 */
[----:B------:R-:W2:Y:S08]  /*0050*/  S2UR UR5, SR_CTAID.X ;  /* 0x00000000000579c3 */ /* 0x000eb00000002500 */
[----:B------:R-:W2:Y:S08]  /*0060*/  LDC R0, c[0x0][0x360] ;  /* 0x0000d800ff007b82 */ /* 0x000eb00000000800 */
[----:B------:R-:W3:Y:S01]  /*0070*/  LDC.64 R4, c[0x0][0x398] ;  /* 0x0000e600ff047b82 */ /* 0x000ee20000000a00 */
[----:B0-----:R-:W-:-:S02]  /*0080*/  IMAD R2, R2, UR4, R3 ;  /* 0x0000000402027c24 */ /* 0x001fc4000f8e0203 */
[----:B--2---:R-:W-:-:S05]  /*0090*/  IMAD R7, R0, UR5, RZ ;  /* 0x0000000500077c24 */ /* 0x004fca000f8e02ff */
[----:B-1----:R-:W-:Y:S02]  /*00a0*/  LEA R3, R7, R8, 0x1 ;  /* 0x0000000807037211 */ /* 0x002fe400078e08ff */
[----:B---3--:R-:W-:-:S04]  /*00b0*/  ISETP.GE.AND P0, PT, R2, R5, PT ;  /* 0x000000050200720c */ /* 0x008fc80003f06270 */
[----:B------:R-:W-:-:S13]  /*00c0*/  ISETP.GE.OR P0, PT, R3, R4, P0 ;  /* 0x000000040300720c */ /* 0x000fda0000706670 */
[----:B------:R-:W-:Y:S05]  /*00d0*/  @P0 EXIT ;  /* 0x000000000000094d */ /* 0x000fea0003800000 */
[----:B------:R-:W0:Y:S01]  /*00e0*/  LDCU UR5, c[0x0][0x3a0] ;  /* 0x00007400ff0577ac */ /* 0x000e220008000800 */
[----:B------:R-:W-:Y:S02]  /*00f0*/  CS2R R28, SRZ ;  /* 0x00000000001c7805 */ /* 0x000fe4000001ff00 */
[----:B------:R-:W-:Y:S01]  /*0100*/  CS2R R24, SRZ ;  /* 0x0000000000187805 */ /* 0x000fe2000001ff00 */
[----:B------:R-:W1:Y:S01]  /*0110*/  LDCU.64 UR8, c[0x0][0x358] ;  /* 0x00006b00ff0877ac */ /* 0x000e620008000a00 */
[----:B0-----:R-:W-:-:S09]  /*0120*/  UISETP.GE.AND UP0, UPT, UR5, 0x1, UPT ;  /* 0x000000010500788c */ /* 0x001fd2000bf06270 */
[----:B-1----:R-:W-:Y:S05]  /*0130*/  BRA.U !UP0, `(.L_x_5) ;  /* 0x0000000d08007547 */ /* 0x002fea000b800000 */
[----:B------:R-:W-:Y:S02]  /*0140*/  UISETP.GE.U32.AND UP1, UPT, UR5, 0x8, UPT ;  /* 0x000000080500788c */ /* 0x000fe4000bf26070 */
[----:B------:R-:W-:Y:S01]  /*0150*/  IMAD R6, R2, UR5, RZ ;  /* 0x0000000502067c24 */ /* 0x000fe2000f8e02ff */
[----:B------:R-:W-:Y:S01]  /*0160*/  ULOP3.LUT UR7, UR5, 0x7, URZ, 0xc0, !UPT ;  /* 0x0000000705077892 */ /* 0x000fe2000f8ec0ff */
[----:B------:R-:W-:Y:S02]  /*0170*/  CS2R R24, SRZ ;  /* 0x0000000000187805 */ /* 0x000fe4000001ff00 */
[----:B------:R-:W-:Y:S01]  /*0180*/  CS2R R28, SRZ ;  /* 0x00000000001c7805 */ /* 0x000fe2000001ff00 */
[----:B------:R-:W-:Y:S01]  /*0190*/  UMOV UR4, URZ ;  /* 0x000000ff00047c82 */ /* 0x000fe20008000000 */
[----:B------:R-:W-:Y:S01]  /*01a0*/  UISETP.NE.AND UP0, UPT, UR7, URZ, UPT ;  /* 0x000000ff0700728c */ /* 0x000fe2000bf05270 */
[----:B------:R-:W-:Y:S10]  /*01b0*/  BRA.U !UP1, `(.L_x_6) ;  /* 0x0000000509687547 */ /* 0x000ff4000b800000 */
[----:B------:R-:W0:Y:S01]  /*01c0*/  LDC.64 R10, c[0x0][0x388] ;  /* 0x0000e200ff0a7b82 */ /* 0x000e220000000a00 */
[----:B------:R-:W-:Y:S01]  /*01d0*/  LEA R7, R7, R0, 0x1 ;  /* 0x0000000007077211 */ /* 0x000fe200078e08ff */
[----:B------:R-:W-:Y:S01]  /*01e0*/  ULOP3.LUT UR4, UR5, 0x7ffffff8, URZ, 0xc0, !UPT ;  /* 0x7ffffff805047892 */ /* 0x000fe2000f8ec0ff */
[----:B------:R-:W-:Y:S02]  /*01f0*/  MOV R5, R3 ;  /* 0x0000000300057202 */ /* 0x000fe40000000f00 */
[----:B------:R-:W-:Y:S02]  /*0200*/  CS2R R24, SRZ ;  /* 0x0000000000187805 */ /* 0x000fe4000001ff00 */
[----:B------:R-:W-:Y:S01]  /*0210*/  IADD3 R9, PT, PT, R7, R8, RZ ;  /* 0x0000000807097210 */ /* 0x000fe20007ffe0ff */
[----:B------:R-:W-:-:S03]  /*0220*/  UIADD3 UR6, UPT, UPT, -UR4, URZ, URZ ;  /* 0x000000ff04067290 */ /* 0x000fc6000fffe1ff */
[CC--:B------:R-:W-:Y:S01]  /*0230*/  LEA R35, R4.reuse, R9.reuse, 0x2 ;  /* 0x0000000904237211 */ /* 0x0c0fe200078e10ff */
[C-C-:B------:R-:W-:Y:S01]  /*0240*/  IMAD R7, R4.reuse, 0x7, R9.reuse ;  /* 0x0000000704077824 */ /* 0x140fe200078e0209 */
[----:B------:R-:W-:Y:S01]  /*0250*/  IADD3 R8, PT, PT, R9, R4, RZ ;  /* 0x0000000409087210 */ /* 0x000fe20007ffe0ff */
[C-C-:B------:R-:W-:Y:S01]  /*0260*/  IMAD R31, R4.reuse, 0x6, R9.reuse ;  /* 0x00000006041f7824 */ /* 0x140fe200078e0209 */
[C---:B------:R-:W-:Y:S01]  /*0270*/  LEA R30, R4.reuse, R9, 0x1 ;  /* 0x00000009041e7211 */ /* 0x040fe200078e08ff */
[C-C-:B------:R-:W-:Y:S02]  /*0280*/  IMAD R33, R4.reuse, 0x5, R9.reuse ;  /* 0x0000000504217824 */ /* 0x140fe400078e0209 */
[----:B------:R-:W-:Y:S02]  /*0290*/  IMAD R37, R4, 0x3, R9 ;  /* 0x0000000304257824 */ /* 0x000fe400078e0209 */
[----:B0-----:R-:W-:-:S03]  /*02a0*/  IMAD.WIDE.U32 R10, R6, 0x8, R10 ;  /* 0x00000008060a7825 */ /* 0x001fc600078e000a */
[----:B------:R-:W-:-:S04]  /*02b0*/  IADD3 R18, P0, PT, R10, 0x20, RZ ;  /* 0x000000200a127810 */ /* 0x000fc80007f1e0ff */
[----:B------:R-:W-:-:S09]  /*02c0*/  IADD3.X R19, PT, PT, RZ, R11, RZ, P0, !PT ;  /* 0x0000000bff137210 */ /* 0x000fd200007fe4ff */
.L_x_7:
[----:B------:R-:W0:Y:S01]  /*02d0*/  LDC.64 R14, c[0x0][0x380] ;  /* 0x0000e000ff0e7b82 */ /* 0x000e220000000a00 */
[----:B------:R-:W-:Y:S02]  /*02e0*/  MOV R10, R18 ;  /* 0x00000012000a7202 */ /* 0x000fe40000000f00 */
[----:B------:R-:W-:-:S05]  /*02f0*/  MOV R11, R19 ;  /* 0x00000013000b7202 */ /* 0x000fca0000000f00 */
[----:B------:R-:W2:Y:S01]  /*0300*/  LDG.E.64 R16, desc[UR8][R10.64+-0x20] ;  /* 0xffffe0080a107981 */ /* 0x000ea2000c1e1b00 */
[----:B0-----:R-:W-:-:S04]  /*0310*/  IMAD.WIDE.U32 R26, R9, 0x8, R14 ;  /* 0x00000008091a7825 */ /* 0x001fc800078e000e */
[----:B------:R-:W-:Y:S02]  /*0320*/  IMAD.WIDE R20, R5, 0x8, R14 ;  /* 0x0000000805147825 */ /* 0x000fe400078e020e */
[----:B------:R-:W2:Y:S04]  /*0330*/  LDG.E.64 R26, desc[UR8][R26.64] ;  /* 0x000000081a1a7981 */ /* 0x000ea8000c1e1b00 */
[----:B------:R-:W3:Y:S01]  /*0340*/  LDG.E.64 R12, desc[UR8][R20.64] ;  /* 0x00000008140c7981 */ /* 0x000ee2000c1e1b00 */
[----:B------:R-:W-:-:S05]  /*0350*/  IMAD.WIDE R22, R4, 0x8, R20 ;  /* 0x0000000804167825 */ /* 0x000fca00078e0214 */
[----:B------:R0:W4:Y:S04]  /*0360*/  LDG.E.64 R18, desc[UR8][R22.64] ;  /* 0x0000000816127981 */ /* 0x000128000c1e1b00 */
[----:B------:R-:W4:Y:S01]  /*0370*/  LDG.E.64 R20, desc[UR8][R10.64+-0x18] ;  /* 0xffffe8080a147981 */ /* 0x000f22000c1e1b00 */
[----:B0-----:R-:W-:Y:S01]  /*0380*/  IMAD.WIDE R22, R4, 0x8, R22 ;  /* 0x0000000804167825 */ /* 0x001fe200078e0216 */
[----:B--2---:R-:W-:Y:S02]  /*0390*/  DFMA R26, R16, R26, R24 ;  /* 0x0000001a101a722b */ /* 0x004fe40000000018 */
[----:B---3--:R-:W-:Y:S01]  /*03a0*/  DFMA R12, R12, R16, R28 ;  /* 0x000000100c0c722b */ /* 0x008fe2000000001c */
[--C-:B------:R-:W-:Y:S01]  /*03b0*/  IMAD.WIDE.U32 R16, R8, 0x8, R14.reuse ;  /* 0x0000000808107825 */ /* 0x100fe200078e000e */
[----:B------:R0:W2:Y:S05]  /*03c0*/  LDG.E.64 R28, desc[UR8][R22.64] ;  /* 0x00000008161c7981 */ /* 0x0000aa000c1e1b00 */
[----:B------:R-:W3:Y:S01]  /*03d0*/  LDG.E.64 R16, desc[UR8][R16.64] ;  /* 0x0000000810107981 */ /* 0x000ee2000c1e1b00 */
[----:B------:R-:W-:Y:S01]  /*03e0*/  IMAD.WIDE.U32 R24, R30, 0x8, R14 ;  /* 0x000000081e187825 */ /* 0x000fe200078e000e */
[----:B----4-:R-:W-:-:S02]  /*03f0*/  DFMA R18, R18, R20, R12 ;  /* 0x000000141212722b */ /* 0x010fc4000000000c */
[----:B------:R-:W2:Y:S04]  /*0400*/  LDG.E.64 R12, desc[UR8][R10.64+-0x10] ;  /* 0xfffff0080a0c7981 */ /* 0x000ea8000c1e1b00 */
[----:B------:R-:W4:Y:S01]  /*0410*/  LDG.E.64 R24, desc[UR8][R24.64] ;  /* 0x0000000818187981 */ /* 0x000f22000c1e1b00 */
[----:B0-----:R-:W-:Y:S01]  /*0420*/  IMAD.WIDE R22, R4, 0x8, R22 ;  /* 0x0000000804167825 */ /* 0x001fe200078e0216 */
[----:B---3--:R-:W-:-:S03]  /*0430*/  DFMA R16, R20, R16, R26 ;  /* 0x000000101410722b */ /* 0x008fc6000000001a */
[----:B------:R-:W-:Y:S01]  /*0440*/  IMAD.WIDE.U32 R26, R37, 0x8, R14 ;  /* 0x00000008251a7825 */ /* 0x000fe200078e000e */
[----:B------:R-:W3:Y:S01]  /*0450*/  LDG.E.64 R20, desc[UR8][R10.64+-0x8] ;  /* 0xfffff8080a147981 */ /* 0x000ee2000c1e1b00 */
[----:B--2---:R-:W-:-:S03]  /*0460*/  DFMA R28, R28, R12, R18 ;  /* 0x0000000c1c1c722b */ /* 0x004fc60000000012 */
[----:B------:R-:W3:Y:S01]  /*0470*/  LDG.E.64 R18, desc[UR8][R22.64] ;  /* 0x0000000816127981 */ /* 0x000ee2000c1e1b00 */
[----:B----4-:R-:W-:-:S03]  /*0480*/  DFMA R24, R12, R24, R16 ;  /* 0x000000180c18722b */ /* 0x010fc60000000010 */
[----:B------:R-:W2:Y:S01]  /*0490*/  LDG.E.64 R26, desc[UR8][R26.64] ;  /* 0x000000081a1a7981 */ /* 0x000ea2000c1e1b00 */
[----:B------:R-:W-:-:S03]  /*04a0*/  IMAD.WIDE R16, R4, 0x8, R22 ;  /* 0x0000000804107825 */ /* 0x000fc600078e0216 */
[----:B------:R-:W4:Y:S04]  /*04b0*/  LDG.E.64 R22, desc[UR8][R10.64] ;  /* 0x000000080a167981 */ /* 0x000f28000c1e1b00 */
[----:B------:R0:W4:Y:S02]  /*04c0*/  LDG.E.64 R12, desc[UR8][R16.64] ;  /* 0x00000008100c7981 */ /* 0x000124000c1e1b00 */
[----:B0-----:R-:W-:Y:S01]  /*04d0*/  IMAD.WIDE R16, R4, 0x8, R16 ;  /* 0x0000000804107825 */ /* 0x001fe200078e0210 */
[----:B---3--:R-:W-:Y:S02]  /*04e0*/  DFMA R18, R18, R20, R28 ;  /* 0x000000141212722b */ /* 0x008fe4000000001c */
[----:B--2---:R-:W-:Y:S01]  /*04f0*/  DFMA R26, R20, R26, R24 ;  /* 0x0000001a141a722b */ /* 0x004fe20000000018 */
[--C-:B------:R-:W-:Y:S01]  /*0500*/  IMAD.WIDE.U32 R24, R35, 0x8, R14.reuse ;  /* 0x0000000823187825 */ /* 0x100fe200078e000e */
[----:B------:R-:W2:Y:S05]  /*0510*/  LDG.E.64 R20, desc[UR8][R16.64] ;  /* 0x0000000810147981 */ /* 0x000eaa000c1e1b00 */
[----:B------:R-:W3:Y:S01]  /*0520*/  LDG.E.64 R24, desc[UR8][R24.64] ;  /* 0x0000000818187981 */ /* 0x000ee2000c1e1b00 */
[----:B------:R-:W-:Y:S01]  /*0530*/  IMAD.WIDE.U32 R28, R33, 0x8, R14 ;  /* 0x00000008211c7825 */ /* 0x000fe200078e000e */
[----:B----4-:R-:W-:-:S02]  /*0540*/  DFMA R12, R12, R22, R18 ;  /* 0x000000160c0c722b */ /* 0x010fc40000000012 */
[----:B------:R-:W2:Y:S04]  /*0550*/  LDG.E.64 R18, desc[UR8][R10.64+0x8] ;  /* 0x000008080a127981 */ /* 0x000ea8000c1e1b00 */
[----:B------:R-:W4:Y:S01]  /*0560*/  LDG.E.64 R28, desc[UR8][R28.64] ;  /* 0x000000081c1c7981 */ /* 0x000f22000c1e1b00 */
[----:B---3--:R-:W-:Y:S01]  /*0570*/  DFMA R24, R22, R24, R26 ;  /* 0x000000181618722b */ /* 0x008fe2000000001a */
[----:B------:R-:W-:Y:S01]  /*0580*/  IMAD.WIDE R22, R4, 0x8, R16 ;  /* 0x0000000804167825 */ /* 0x000fe200078e0210 */
[----:B--2---:R-:W-:Y:S01]  /*0590*/  DFMA R12, R20, R18, R12 ;  /* 0x00000012140c722b */ /* 0x004fe2000000000c */
[----:B------:R-:W2:Y:S02]  /*05a0*/  LDG.E.64 R16, desc[UR8][R10.64+0x18] ;  /* 0x000018080a107981 */ /* 0x000ea4000c1e1b00 */
[----:B------:R-:W-:-:S03]  /*05b0*/  IMAD.WIDE.U32 R20, R31, 0x8, R14 ;  /* 0x000000081f147825 */ /* 0x000fc600078e000e */
[----:B----4-:R-:W-:Y:S01]  /*05c0*/  DFMA R26, R18, R28, R24 ;  /* 0x0000001c121a722b */ /* 0x010fe20000000018 */
[----:B------:R-:W3:Y:S01]  /*05d0*/  LDG.E.64 R18, desc[UR8][R10.64+0x10] ;  /* 0x000010080a127981 */ /* 0x000ee2000c1e1b00 */
[----:B------:R-:W-:-:S03]  /*05e0*/  IMAD.WIDE.U32 R14, R7, 0x8, R14 ;  /* 0x00000008070e7825 */ /* 0x000fc600078e000e */
[----:B------:R0:W3:Y:S04]  /*05f0*/  LDG.E.64 R24, desc[UR8][R22.64] ;  /* 0x0000000816187981 */ /* 0x0000e8000c1e1b00 */
[----:B------:R-:W4:Y:S04]  /*0600*/  LDG.E.64 R20, desc[UR8][R20.64] ;  /* 0x0000000814147981 */ /* 0x000f28000c1e1b00 */
[----:B------:R-:W2:Y:S01]  /*0610*/  LDG.E.64 R14, desc[UR8][R14.64] ;  /* 0x000000080e0e7981 */ /* 0x000ea2000c1e1b00 */
[----:B0-----:R-:W-:-:S05]  /*0620*/  IMAD.WIDE R22, R4, 0x8, R22 ;  /* 0x0000000804167825 */ /* 0x001fca00078e0216 */
[----:B------:R-:W5:Y:S01]  /*0630*/  LDG.E.64 R28, desc[UR8][R22.64] ;  /* 0x00000008161c7981 */ /* 0x000f62000c1e1b00 */
[----:B------:R-:W-:-:S04]  /*0640*/  UIADD3 UR6, UPT, UPT, UR6, 0x8, URZ ;  /* 0x0000000806067890 */ /* 0x000fc8000fffe0ff */
[----:B------:R-:W-:Y:S01]  /*0650*/  UISETP.NE.AND UP1, UPT, UR6, URZ, UPT ;  /* 0x000000ff0600728c */ /* 0x000fe2000bf25270 */
[C---:B------:R-:W-:Y:S02]  /*0660*/  LEA R5, R4.reuse, R5, 0x3 ;  /* 0x0000000504057211 */ /* 0x040fe400078e18ff */
[C---:B------:R-:W-:Y:S02]  /*0670*/  LEA R9, R4.reuse, R9, 0x3 ;  /* 0x0000000904097211 */ /* 0x040fe400078e18ff */
[C---:B------:R-:W-:Y:S02]  /*0680*/  LEA R7, R4.reuse, R7, 0x3 ;  /* 0x0000000704077211 */ /* 0x040fe400078e18ff */
[C---:B------:R-:W-:Y:S02]  /*0690*/  LEA R31, R4.reuse, R31, 0x3 ;  /* 0x0000001f041f7211 */ /* 0x040fe400078e18ff */
[C---:B------:R-:W-:Y:S02]  /*06a0*/  LEA R33, R4.reuse, R33, 0x3 ;  /* 0x0000002104217211 */ /* 0x040fe400078e18ff */
[----:B------:R-:W-:-:S02]  /*06b0*/  LEA R35, R4, R35, 0x3 ;  /* 0x0000002304237211 */ /* 0x000fc400078e18ff */
[C---:B------:R-:W-:Y:S02]  /*06c0*/  LEA R37, R4.reuse, R37, 0x3 ;  /* 0x0000002504257211 */ /* 0x040fe400078e18ff */
[C---:B------:R-:W-:Y:S02]  /*06d0*/  LEA R8, R4.reuse, R8, 0x3 ;  /* 0x0000000804087211 */ /* 0x040fe400078e18ff */
[----:B------:R-:W-:Y:S01]  /*06e0*/  LEA R30, R4, R30, 0x3 ;  /* 0x0000001e041e7211 */ /* 0x000fe200078e18ff */
[----:B---3--:R-:W-:Y:S02]  /*06f0*/  DFMA R12, R24, R18, R12 ;  /* 0x00000012180c722b */ /* 0x008fe4000000000c */
[----:B----4-:R-:W-:Y:S01]  /*0700*/  DFMA R26, R18, R20, R26 ;  /* 0x00000014121a722b */ /* 0x010fe2000000001a */
[----:B------:R-:W-:-:S04]  /*0710*/  IADD3 R18, P0, PT, R10, 0x40, RZ ;  /* 0x000000400a127810 */ /* 0x000fc80007f1e0ff */
[----:B------:R-:W-:-:S03]  /*0720*/  IADD3.X R19, PT, PT, RZ, R11, RZ, P0, !PT ;  /* 0x0000000bff137210 */ /* 0x000fc600007fe4ff */
[----:B--2---:R-:W-:Y:S02]  /*0730*/  DFMA R24, R16, R14, R26 ;  /* 0x0000000e1018722b */ /* 0x004fe4000000001a */
[----:B-----5:R-:W-:Y:S01]  /*0740*/  DFMA R28, R28, R16, R12 ;  /* 0x000000101c1c722b */ /* 0x020fe2000000000c */
[----:B------:R-:W-:Y:S10]  /*0750*/  BRA.U UP1, `(.L_x_7) ;  /* 0xfffffff901dc7547 */ /* 0x000ff4000b83ffff */
.L_x_6:
[----:B------:R-:W-:Y:S05]  /*0760*/  BRA.U !UP0, `(.L_x_5) ;  /* 0x0000000508747547 */ /* 0x000fea000b800000 */
[----:B------:R-:W-:Y:S02]  /*0770*/  UISETP.GE.U32.AND UP0, UPT, UR7, 0x4, UPT ;  /* 0x000000040700788c */ /* 0x000fe4000bf06070 */
[----:B------:R-:W-:-:S04]  /*0780*/  ULOP3.LUT UR6, UR5, 0x3, URZ, 0xc0, !UPT ;  /* 0x0000000305067892 */ /* 0x000fc8000f8ec0ff */
[----:B------:R-:W-:-:S03]  /*0790*/  UISETP.NE.AND UP1, UPT, UR6, URZ, UPT ;  /* 0x000000ff0600728c */ /* 0x000fc6000bf25270 */
[----:B------:R-:W-:Y:S08]  /*07a0*/  BRA.U !UP0, `(.L_x_8) ;  /* 0x0000000108ac7547 */ /* 0x000ff0000b800000 */
[----:B------:R-:W0:Y:S01]  /*07b0*/  LDC.64 R8, c[0x0][0x388] ;  /* 0x0000e200ff087b82 */ /* 0x000e220000000a00 */
[----:B------:R-:W1:Y:S01]  /*07c0*/  LDCU.64 UR10, c[0x0][0x388] ;  /* 0x00007100ff0a77ac */ /* 0x000e620008000a00 */
[----:B------:R-:W-:Y:S01]  /*07d0*/  IMAD R19, R4, UR4, R3 ;  /* 0x0000000404137c24 */ /* 0x000fe2000f8e0203 */
[C---:B------:R-:W-:Y:S02]  /*07e0*/  IADD3 R10, P0, PT, R6.reuse, UR4, RZ ;  /* 0x00000004060a7c10 */ /* 0x040fe4000ff1e0ff */
[----:B------:R-:W-:Y:S02]  /*07f0*/  IADD3 R5, PT, PT, R6, UR4, RZ ;  /* 0x0000000406057c10 */ /* 0x000fe4000fffe0ff */
[----:B------:R-:W-:Y:S01]  /*0800*/  IADD3.X R11, PT, PT, RZ, RZ, RZ, P0, !PT ;  /* 0x000000ffff0b7210 */ /* 0x000fe200007fe4ff */
[----:B------:R-:W2:Y:S01]  /*0810*/  LDC.64 R32, c[0x0][0x380] ;  /* 0x0000e000ff207b82 */ /* 0x000ea20000000a00 */
[----:B------:R-:W-:Y:S02]  /*0820*/  IADD3 R7, PT, PT, R19, R0, RZ ;  /* 0x0000000013077210 */ /* 0x000fe40007ffe0ff */
[----:B-1----:R-:W-:-:S04]  /*0830*/  LEA R36, P0, R10, UR10, 0x3 ;  /* 0x0000000a0a247c11 */ /* 0x002fc8000f8018ff */
[----:B------:R-:W-:Y:S01]  /*0840*/  LEA.HI.X R37, R10, UR11, R11, 0x3, P0 ;  /* 0x0000000b0a257c11 */ /* 0x000fe200080f1c0b */
[----:B0-----:R-:W-:-:S04]  /*0850*/  IMAD.WIDE.U32 R8, R5, 0x8, R8 ;  /* 0x0000000805087825 */ /* 0x001fc800078e0008 */
[----:B------:R-:W3:Y:S01]  /*0860*/  LDG.E.64 R14, desc[UR8][R36.64+0x8] ;  /* 0x00000808240e7981 */ /* 0x000ee2000c1e1b00 */
[C-C-:B--2---:R-:W-:Y:S01]  /*0870*/  IMAD.WIDE.U32 R10, R7.reuse, 0x8, R32.reuse ;  /* 0x00000008070a7825 */ /* 0x144fe200078e0020 */
[----:B------:R-:W-:Y:S02]  /*0880*/  IADD3 R7, PT, PT, R7, R4, RZ ;  /* 0x0000000407077210 */ /* 0x000fe40007ffe0ff */
[----:B------:R-:W2:Y:S01]  /*0890*/  LDG.E.64 R8, desc[UR8][R8.64] ;  /* 0x0000000808087981 */ /* 0x000ea2000c1e1b00 */
[----:B------:R-:W-:-:S03]  /*08a0*/  IMAD.WIDE R18, R19, 0x8, R32 ;  /* 0x0000000813127825 */ /* 0x000fc600078e0220 */
[----:B------:R-:W2:Y:S01]  /*08b0*/  LDG.E.64 R10, desc[UR8][R10.64] ;  /* 0x000000080a0a7981 */ /* 0x000ea2000c1e1b00 */
[----:B------:R-:W-:-:S03]  /*08c0*/  IMAD.WIDE.U32 R16, R7, 0x8, R32 ;  /* 0x0000000807107825 */ /* 0x000fc600078e0020 */
[----:B------:R-:W4:Y:S01]  /*08d0*/  LDG.E.64 R34, desc[UR8][R18.64] ;  /* 0x0000000812227981 */ /* 0x000f22000c1e1b00 */
[----:B------:R-:W-:Y:S01]  /*08e0*/  IMAD.WIDE R26, R4, 0x8, R18 ;  /* 0x00000008041a7825 */ /* 0x000fe200078e0212 */
[-C--:B------:R-:W-:Y:S02]  /*08f0*/  IADD3 R21, PT, PT, R7, R4.reuse, RZ ;  /* 0x0000000407157210 */ /* 0x080fe40007ffe0ff */
[----:B------:R-:W3:Y:S02]  /*0900*/  LDG.E.64 R16, desc[UR8][R16.64] ;  /* 0x0000000810107981 */ /* 0x000ee4000c1e1b00 */
[C---:B------:R-:W-:Y:S02]  /*0910*/  IADD3 R5, PT, PT, R21.reuse, R4, RZ ;  /* 0x0000000415057210 */ /* 0x040fe40007ffe0ff */
[----:B------:R0:W5:Y:S01]  /*0920*/  LDG.E.64 R12, desc[UR8][R26.64] ;  /* 0x000000081a0c7981 */ /* 0x000162000c1e1b00 */
[----:B------:R-:W-:-:S03]  /*0930*/  IMAD.WIDE.U32 R20, R21, 0x8, R32 ;  /* 0x0000000815147825 */ /* 0x000fc600078e0020 */
[----:B------:R-:W5:Y:S01]  /*0940*/  LDG.E.64 R18, desc[UR8][R36.64+0x10] ;  /* 0x0000100824127981 */ /* 0x000f62000c1e1b00 */
[----:B0-----:R-:W-:-:S03]  /*0950*/  IMAD.WIDE R26, R4, 0x8, R26 ;  /* 0x00000008041a7825 */ /* 0x001fc600078e021a */
[----:B------:R-:W5:Y:S04]  /*0960*/  LDG.E.64 R20, desc[UR8][R20.64] ;  /* 0x0000000814147981 */ /* 0x000f68000c1e1b00 */
[----:B------:R-:W5:Y:S01]  /*0970*/  LDG.E.64 R22, desc[UR8][R26.64] ;  /* 0x000000081a167981 */ /* 0x000f62000c1e1b00 */
[----:B------:R-:W-:-:S04]  /*0980*/  IMAD.WIDE.U32 R32, R5, 0x8, R32 ;  /* 0x0000000805207825 */ /* 0x000fc800078e0020 */
[----:B------:R-:W-:Y:S02]  /*0990*/  IMAD.WIDE R30, R4, 0x8, R26 ;  /* 0x00000008041e7825 */ /* 0x000fe400078e021a */
[----:B------:R-:W5:Y:S04]  /*09a0*/  LDG.E.64 R32, desc[UR8][R32.64] ;  /* 0x0000000820207981 */ /* 0x000f68000c1e1b00 */
[----:B------:R-:W5:Y:S04]  /*09b0*/  LDG.E.64 R26, desc[UR8][R36.64+0x18] ;  /* 0x00001808241a7981 */ /* 0x000f68000c1e1b00 */
[----:B------:R-:W5:Y:S01]  /*09c0*/  LDG.E.64 R30, desc[UR8][R30.64] ;  /* 0x000000081e1e7981 */ /* 0x000f62000c1e1b00 */
[----:B------:R-:W-:Y:S01]  /*09d0*/  UIADD3 UR4, UPT, UPT, UR4, 0x4, URZ ;  /* 0x0000000404047890 */ /* 0x000fe2000fffe0ff */
[----:B--2---:R-:W-:-:S02]  /*09e0*/  DFMA R10, R8, R10, R24 ;  /* 0x0000000a080a722b */ /* 0x004fc40000000018 */
[----:B----4-:R-:W-:-:S06]  /*09f0*/  DFMA R34, R34, R8, R28 ;  /* 0x000000082222722b */ /* 0x010fcc000000001c */
[----:B---3--:R-:W-:Y:S02]  /*0a00*/  DFMA R10, R14, R16, R10 ;  /* 0x000000100e0a722b */ /* 0x008fe4000000000a */
[----:B-----5:R-:W-:-:S06]  /*0a10*/  DFMA R12, R12, R14, R34 ;  /* 0x0000000e0c0c722b */ /* 0x020fcc0000000022 */
[----:B------:R-:W-:Y:S02]  /*0a20*/  DFMA R10, R18, R20, R10 ;  /* 0x00000014120a722b */ /* 0x000fe4000000000a */
[----:B------:R-:W-:-:S06]  /*0a30*/  DFMA R12, R22, R18, R12 ;  /* 0x00000012160c722b */ /* 0x000fcc000000000c */
[----:B------:R-:W-:Y:S02]  /*0a40*/  DFMA R24, R26, R32, R10 ;  /* 0x000000201a18722b */ /* 0x000fe4000000000a */
[----:B------:R-:W-:-:S11]  /*0a50*/  DFMA R28, R30, R26, R12 ;  /* 0x0000001a1e1c722b */ /* 0x000fd6000000000c */
.L_x_8:
[----:B------:R-:W-:Y:S05]  /*0a60*/  BRA.U !UP1, `(.L_x_5) ;  /* 0x0000000109b47547 */ /* 0x000fea000b800000 */
[----:B------:R-:W-:Y:S02]  /*0a70*/  UISETP.NE.AND UP0, UPT, UR6, 0x1, UPT ;  /* 0x000000010600788c */ /* 0x000fe4000bf05270 */
[----:B------:R-:W-:-:S04]  /*0a80*/  ULOP3.LUT UR5, UR5, 0x1, URZ, 0xc0, !UPT ;  /* 0x0000000105057892 */ /* 0x000fc8000f8ec0ff */
[----:B------:R-:W-:-:S03]  /*0a90*/  UISETP.NE.U32.AND UP1, UPT, UR5, 0x1, UPT ;  /* 0x000000010500788c */ /* 0x000fc6000bf25070 */
[----:B------:R-:W-:Y:S08]  /*0aa0*/  BRA.U !UP0, `(.L_x_9) ;  /* 0x00000001086c7547 */ /* 0x000ff0000b800000 */
[----:B------:R-:W0:Y:S01]  /*0ab0*/  LDC.64 R10, c[0x0][0x388] ;  /* 0x0000e200ff0a7b82 */ /* 0x000e220000000a00 */
[----:B------:R-:W1:Y:S01]  /*0ac0*/  LDCU.64 UR6, c[0x0][0x388] ;  /* 0x00007100ff0677ac */ /* 0x000e620008000a00 */
[----:B------:R-:W-:Y:S01]  /*0ad0*/  IMAD R19, R4, UR4, R3 ;  /* 0x0000000404137c24 */ /* 0x000fe2000f8e0203 */
[C---:B------:R-:W-:Y:S02]  /*0ae0*/  IADD3 R5, PT, PT, R6.reuse, UR4, RZ ;  /* 0x0000000406057c10 */ /* 0x040fe4000fffe0ff */
[----:B------:R-:W-:Y:S02]  /*0af0*/  IADD3 R9, P0, PT, R6, UR4, RZ ;  /* 0x0000000406097c10 */ /* 0x000fe4000ff1e0ff */
[----:B------:R-:W-:Y:S01]  /*0b00*/  IADD3 R7, PT, PT, R19, R0, RZ ;  /* 0x0000000013077210 */ /* 0x000fe20007ffe0ff */
[----:B------:R-:W2:Y:S01]  /*0b10*/  LDC.64 R14, c[0x0][0x380] ;  /* 0x0000e000ff0e7b82 */ /* 0x000ea20000000a00 */
[----:B------:R-:W-:Y:S02]  /*0b20*/  IADD3.X R12, PT, PT, RZ, RZ, RZ, P0, !PT ;  /* 0x000000ffff0c7210 */ /* 0x000fe400007fe4ff */
[----:B-1----:R-:W-:-:S04]  /*0b30*/  LEA R8, P0, R9, UR6, 0x3 ;  /* 0x0000000609087c11 */ /* 0x002fc8000f8018ff */
[----:B------:R-:W-:Y:S01]  /*0b40*/  LEA.HI.X R9, R9, UR7, R12, 0x3, P0 ;  /* 0x0000000709097c11 */ /* 0x000fe200080f1c0c */
[----:B0-----:R-:W-:-:S05]  /*0b50*/  IMAD.WIDE.U32 R10, R5, 0x8, R10 ;  /* 0x00000008050a7825 */ /* 0x001fca00078e000a */
        /* <DEDUP_REMOVED lines=8> */
[----:B------:R-:W-:-:S03]  /*0be0*/  IMAD.WIDE R20, R4, 0x8, R18 ;  /* 0x0000000804147825 */ /* 0x000fc600078e0212 */
[----:B------:R-:W3:Y:S04]  /*0bf0*/  LDG.E.64 R14, desc[UR8][R14.64] ;  /* 0x000000080e0e7981 */ /* 0x000ee8000c1e1b00 */
[----:B------:R-:W5:Y:S01]  /*0c00*/  LDG.E.64 R20, desc[UR8][R20.64] ;  /* 0x0000000814147981 */ /* 0x000f62000c1e1b00 */
[----:B------:R-:W-:Y:S01]  /*0c10*/  UIADD3 UR4, UPT, UPT, UR4, 0x2, URZ ;  /* 0x0000000204047890 */ /* 0x000fe2000fffe0ff */
[----:B--2---:R-:W-:Y:S02]  /*0c20*/  DFMA R24, R10, R16, R24 ;  /* 0x000000100a18722b */ /* 0x004fe40000000018 */
[----:B----4-:R-:W-:-:S06]  /*0c30*/  DFMA R12, R12, R10, R28 ;  /* 0x0000000a0c0c722b */ /* 0x010fcc000000001c */
[----:B---3--:R-:W-:Y:S02]  /*0c40*/  DFMA R24, R8, R14, R24 ;  /* 0x0000000e0818722b */ /* 0x008fe40000000018 */
[----:B-----5:R-:W-:-:S11]  /*0c50*/  DFMA R28, R20, R8, R12 ;  /* 0x00000008141c722b */ /* 0x020fd6000000000c */
.L_x_9:
[----:B------:R-:W-:Y:S05]  /*0c60*/  BRA.U UP1, `(.L_x_5) ;  /* 0x0000000101347547 */ /* 0x000fea000b800000 */
[----:B------:R-:W0:Y:S01]  /*0c70*/  LDC.64 R8, c[0x0][0x380] ;  /* 0x0000e000ff087b82 */ /* 0x000e220000000a00 */
[----:B------:R-:W-:Y:S01]  /*0c80*/  IMAD R5, R4, UR4, R3 ;  /* 0x0000000404057c24 */ /* 0x000fe2000f8e0203 */
[----:B------:R-:W-:-:S04]  /*0c90*/  IADD3 R7, PT, PT, R6, UR4, RZ ;  /* 0x0000000406077c10 */ /* 0x000fc8000fffe0ff */
[C---:B------:R-:W-:Y:S02]  /*0ca0*/  IADD3 R13, PT, PT, R5.reuse, R0, RZ ;  /* 0x00000000050d7210 */ /* 0x040fe40007ffe0ff */
[----:B------:R-:W1:Y:S01]  /*0cb0*/  LDC.64 R10, c[0x0][0x388] ;  /* 0x0000e200ff0a7b82 */ /* 0x000e620000000a00 */
[----:B0-----:R-:W-:-:S04]  /*0cc0*/  IMAD.WIDE R4, R5, 0x8, R8 ;  /* 0x0000000805047825 */ /* 0x001fc800078e0208 */
[----:B------:R-:W-:Y:S02]  /*0cd0*/  IMAD.WIDE.U32 R8, R13, 0x8, R8 ;  /* 0x000000080d087825 */ /* 0x000fe400078e0008 */
[----:B------:R-:W2:Y:S02]  /*0ce0*/  LDG.E.64 R4, desc[UR8][R4.64] ;  /* 0x0000000804047981 */ /* 0x000ea4000c1e1b00 */
[----:B-1----:R-:W-:Y:S02]  /*0cf0*/  IMAD.WIDE.U32 R6, R7, 0x8, R10 ;  /* 0x0000000807067825 */ /* 0x002fe400078e000a */
[----:B------:R-:W3:Y:S04]  /*0d00*/  LDG.E.64 R8, desc[UR8][R8.64] ;  /* 0x0000000808087981 */ /* 0x000ee8000c1e1b00 */
[----:B------:R-:W2:Y:S02]  /*0d10*/  LDG.E.64 R6, desc[UR8][R6.64] ;  /* 0x0000000806067981 */ /* 0x000ea4000c1e1b00 */
[----:B--2---:R-:W-:-:S02]  /*0d20*/  DFMA R28, R4, R6, R28 ;  /* 0x00000006041c722b */ /* 0x004fc4000000001c */
[----:B---3--:R-:W-:-:S11]  /*0d30*/  DFMA R24, R6, R8, R24 ;  /* 0x000000080618722b */ /* 0x008fd60000000018 */
.L_x_5:
[----:B------:R-:W0:Y:S01]  /*0d40*/  LDC.64 R4, c[0x0][0x390] ;  /* 0x0000e400ff047b82 */ /* 0x000e220000000a00 */
[----:B------:R-:W1:Y:S01]  /*0d50*/  LDCU UR4, c[0x0][0x39c] ;  /* 0x00007380ff0477ac */ /* 0x000e620008000800 */
[C---:B------:R-:W-:Y:S01]  /*0d60*/  IADD3 R7, PT, PT, R3.reuse, R0, RZ ;  /* 0x0000000003077210 */ /* 0x040fe20007ffe0ff */
[----:B-1----:R-:W-:-:S04]  /*0d70*/  IMAD R3, R3, UR4, R2 ;  /* 0x0000000403037c24 */ /* 0x002fc8000f8e0202 */
[----:B------:R-:W-:Y:S02]  /*0d80*/  IMAD R7, R7, UR4, R2 ;  /* 0x0000000407077c24 */ /* 0x000fe4000f8e0202 */
[----:B0-----:R-:W-:-:S04]  /*0d90*/  IMAD.WIDE R2, R3, 0x8, R4 ;  /* 0x0000000803027825 */ /* 0x001fc800078e0204 */
[----:B------:R-:W-:Y:S01]  /*0da0*/  IMAD.WIDE.U32 R4, R7, 0x8, R4 ;  /* 0x0000000807047825 */ /* 0x000fe200078e0004 */
[----:B------:R-:W-:Y:S04]  /*0db0*/  STG.E.64 desc[UR8][R2.64], R28 ;  /* 0x0000001c02007986 */ /* 0x000fe8000c101b08 */
[----:B------:R-:W-:Y:S01]  /*0dc0*/  STG.E.64 desc[UR8][R4.64], R24 ;  /* 0x0000001804007986 */ /* 0x000fe2000c101b08 */
[----:B------:R-:W-:Y:S05]  /*0dd0*/  EXIT ;  /* 0x000000000000794d */ /* 0x000fea0003800000 */
.L_x_10:
        /* <DEDUP_REMOVED lines=10> */
.L_x_30:


//--------------------- .text._Z11atbtUnrolljPKdS0_Pdiii --------------------------
	.section	.text._Z11atbtUnrolljPKdS0_Pdiii,"ax",@progbits
	.align	128
        .global         _Z11atbtUnrolljPKdS0_Pdiii
        .type           _Z11atbtUnrolljPKdS0_Pdiii,@function
        .size           _Z11atbtUnrolljPKdS0_Pdiii,(.L_x_31 - _Z11atbtUnrolljPKdS0_Pdiii)
        .other          _Z11atbtUnrolljPKdS0_Pdiii,@"STO_CUDA_ENTRY STV_DEFAULT"
_Z11atbtUnrolljPKdS0_Pdiii:
.text._Z11atbtUnrolljPKdS0_Pdiii:
[----:B------:R-:W-:Y:S01]  /*0000*/  LDC R1, c[0x0][0x37c] ;  /* 0x0000df00ff017b82 */ /* 0x000fe20000000800 */
[----:B------:R-:W0:Y:S07]  /*0010*/  S2R R3, SR_TID.Y ;  /* 0x0000000000037919 */ /* 0x000e2e0000002200 */
[----:B------:R-:W0:Y:S01]  /*0020*/  S2UR UR4, SR_CTAID.Y ;  /* 0x00000000000479c3 */ /* 0x000e220000002600 */
[----:B------:R-:W1:Y:S07]  /*0030*/  S2R R5, SR_TID.X ;  /* 0x0000000000057919 */ /* 0x000e6e0000002100 */
[----:B------:R-:W0:Y:S08]  /*0040*/  LDC R0, c[0x0][0x364] ;  /* 0x0000d900ff007b82 */ /* 0x000e300000000800 */
[----:B------:R-:W1:Y:S08]  /*0050*/  S2UR UR5, SR_CTAID.X ;  /* 0x00000000000579c3 */ /* 0x000e700000002500 */
[----:B------:R-:W1:Y:S08]  /*0060*/  LDC R2, c[0x0][0x360] ;  /* 0x0000d800ff027b82 */ /* 0x000e700000000800 */
[----:B------:R-:W2:Y:S01]  /*0070*/  LDC.64 R6, c[0x0][0x398] ;  /* 0x0000e600ff067b82 */ /* 0x000ea20000000a00 */
[----:B0-----:R-:W-:-:S04]  /*0080*/  IMAD R0, R0, UR4, R3 ;  /* 0x0000000400007c24 */ /* 0x001fc8000f8e0203 */
[----:B------:R-:W-:Y:S02]  /*0090*/  IMAD.SHL.U32 R0, R0, 0x2, RZ ;  /* 0x0000000200007824 */ /* 0x000fe400078e00ff */
[----:B-1----:R-:W-:-:S03]  /*00a0*/  IMAD R3, R2, UR5, R5 ;  /* 0x0000000502037c24 */ /* 0x002fc6000f8e0205 */
[----:B--2---:R-:W-:-:S04]  /*00b0*/  ISETP.GE.AND P0, PT, R0, R7, PT ;  /* 0x000000070000720c */ /* 0x004fc80003f06270 */
[----:B------:R-:W-:-:S13]  /*00c0*/  ISETP.GE.OR P0, PT, R3, R6, P0 ;  /* 0x000000060300720c */ /* 0x000fda0000706670 */
[----:B------:R-:W-:Y:S05]  /*00d0*/  @P0 EXIT ;  /* 0x000000000000094d */ /* 0x000fea0003800000 */
[----:B------:R-:W0:Y:S01]  /*00e0*/  LDC R5, c[0x0][0x3a0] ;  /* 0x0000e800ff057b82 */ /* 0x000e220000000800 */
[----:B------:R-:W1:Y:S01]  /*00f0*/  LDCU.64 UR4, c[0x0][0x358] ;  /* 0x00006b00ff0477ac */ /* 0x000e620008000a00 */
[----:B------:R-:W-:Y:S02]  /*0100*/  CS2R R8, SRZ ;  /* 0x0000000000087805 */ /* 0x000fe4000001ff00 */
[----:B------:R-:W-:Y:S02]  /*0110*/  CS2R R30, SRZ ;  /* 0x00000000001e7805 */ /* 0x000fe4000001ff00 */
[----:B0-----:R-:W-:-:S13]  /*0120*/  ISETP.GE.AND P0, PT, R5, 0x1, PT ;  /* 0x000000010500780c */ /* 0x001fda0003f06270 */
[----:B-1----:R-:W-:Y:S05]  /*0130*/  @!P0 BRA `(.L_x_11) ;  /* 0x0000000800b48947 */ /* 0x002fea0003800000 */
[C---:B------:R-:W-:Y:S01]  /*0140*/  ISETP.GE.U32.AND P0, PT, R5.reuse, 0x8, PT ;  /* 0x000000080500780c */ /* 0x040fe20003f06070 */
[----:B------:R-:W-:Y:S02]  /*0150*/  HFMA2 R2, -RZ, RZ, 0, 0 ;  /* 0x00000000ff027431 */ /* 0x000fe400000001ff */
[----:B------:R-:W-:Y:S01]  /*0160*/  IMAD R37, R0, R5, RZ ;  /* 0x0000000500257224 */ /* 0x000fe200078e02ff */
[----:B------:R-:W-:Y:S02]  /*0170*/  LOP3.LUT R10, R5, 0x7, RZ, 0xc0, !PT ;  /* 0x00000007050a7812 */ /* 0x000fe400078ec0ff */
[----:B------:R-:W-:Y:S02]  /*0180*/  CS2R R30, SRZ ;  /* 0x00000000001e7805 */ /* 0x000fe4000001ff00 */
[----:B------:R-:W-:-:S05]  /*0190*/  CS2R R8, SRZ ;  /* 0x0000000000087805 */ /* 0x000fca000001ff00 */
[----:B------:R-:W-:Y:S05]  /*01a0*/  @!P0 BRA `(.L_x_12) ;  /* 0x0000000400148947 */ /* 0x000fea0003800000 */
[----:B------:R-:W0:Y:S01]  /*01b0*/  LDC.64 R14, c[0x0][0x388] ;  /* 0x0000e200ff0e7b82 */ /* 0x000e220000000a00 */
[----:B------:R-:W-:Y:S01]  /*01c0*/  LOP3.LUT R4, R5, 0x7ffffff8, RZ, 0xc0, !PT ;  /* 0x7ffffff805047812 */ /* 0x000fe200078ec0ff */
[----:B------:R-:W-:Y:S01]  /*01d0*/  IMAD R33, R0, R5, R5 ;  /* 0x0000000500217224 */ /* 0x000fe200078e0205 */
[----:B------:R-:W-:Y:S02]  /*01e0*/  MOV R11, R3 ;  /* 0x00000003000b7202 */ /* 0x000fe40000000f00 */
[----:B------:R-:W-:Y:S01]  /*01f0*/  CS2R R30, SRZ ;  /* 0x00000000001e7805 */ /* 0x000fe2000001ff00 */
[----:B------:R-:W-:Y:S02]  /*0200*/  IMAD.MOV R2, RZ, RZ, -R4 ;  /* 0x000000ffff027224 */ /* 0x000fe400078e0a04 */
[----:B0-----:R-:W-:-:S03]  /*0210*/  IMAD.WIDE.U32 R12, R37, 0x8, R14 ;  /* 0x00000008250c7825 */ /* 0x001fc600078e000e */
[----:B------:R-:W-:-:S05]  /*0220*/  IADD3 R18, P0, PT, R12, 0x20, RZ ;  /* 0x000000200c127810 */ /* 0x000fca0007f1e0ff */
[----:B------:R-:W-:-:S08]  /*0230*/  IMAD.X R19, RZ, RZ, R13, P0 ;  /* 0x000000ffff137224 */ /* 0x000fd000000e060d */
.L_x_13:
[----:B------:R-:W0:Y:S01]  /*0240*/  LDC.64 R34, c[0x0][0x380] ;  /* 0x0000e000ff227b82 */ /* 0x000e220000000a00 */
[----:B------:R-:W-:Y:S01]  /*0250*/  MOV R12, R18 ;  /* 0x00000012000c7202 */ /* 0x000fe20000000f00 */
[----:B------:R-:W-:Y:S02]  /*0260*/  IMAD.MOV.U32 R13, RZ, RZ, R19 ;  /* 0x000000ffff0d7224 */ /* 0x000fe400078e0013 */
[----:B------:R-:W-:-:S03]  /*0270*/  IMAD.WIDE.U32 R16, R33, 0x8, R14 ;  /* 0x0000000821107825 */ /* 0x000fc600078e000e */
[----:B------:R-:W2:Y:S04]  /*0280*/  LDG.E.64 R28, desc[UR4][R12.64+-0x20] ;  /* 0xffffe0040c1c7981 */ /* 0x000ea8000c1e1b00 */
[----:B------:R-:W3:Y:S04]  /*0290*/  LDG.E.64 R22, desc[UR4][R16.64] ;  /* 0x0000000410167981 */ /* 0x000ee8000c1e1b00 */
[----:B------:R-:W4:Y:S01]  /*02a0*/  LDG.E.64 R20, desc[UR4][R12.64+-0x18] ;  /* 0xffffe8040c147981 */ /* 0x000f22000c1e1b00 */
[----:B0-----:R-:W-:-:S05]  /*02b0*/  IMAD.WIDE R34, R11, 0x8, R34 ;  /* 0x000000080b227825 */ /* 0x001fca00078e0222 */
[----:B------:R-:W2:Y:S01]  /*02c0*/  LDG.E.64 R24, desc[UR4][R34.64] ;  /* 0x0000000422187981 */ /* 0x000ea2000c1e1b00 */
[----:B------:R-:W-:-:S05]  /*02d0*/  IMAD.WIDE R26, R6, 0x8, R34 ;  /* 0x00000008061a7825 */ /* 0x000fca00078e0222 */
[----:B------:R0:W4:Y:S02]  /*02e0*/  LDG.E.64 R18, desc[UR4][R26.64] ;  /* 0x000000041a127981 */ /* 0x000124000c1e1b00 */
[----:B0-----:R-:W-:Y:S01]  /*02f0*/  IMAD.WIDE R26, R6, 0x8, R26 ;  /* 0x00000008061a7825 */ /* 0x001fe200078e021a */
[C---:B--2---:R-:W-:Y:S01]  /*0300*/  DFMA R8, R24.reuse, R28, R8 ;  /* 0x0000001c1808722b */ /* 0x044fe20000000008 */
[----:B------:R-:W2:Y:S01]  /*0310*/  LDG.E.64 R28, desc[UR4][R16.64+0x8] ;  /* 0x00000804101c7981 */ /* 0x000ea2000c1e1b00 */
[----:B---3--:R-:W-:-:S03]  /*0320*/  DFMA R30, R24, R22, R30 ;  /* 0x00000016181e722b */ /* 0x008fc6000000001e */
[----:B------:R-:W3:Y:S03]  /*0330*/  LDG.E.64 R24, desc[UR4][R12.64+-0x10] ;  /* 0xfffff0040c187981 */ /* 0x000ee6000c1e1b00 */
[C---:B----4-:R-:W-:Y:S01]  /*0340*/  DFMA R20, R18.reuse, R20, R8 ;  /* 0x000000141214722b */ /* 0x050fe20000000008 */
[----:B------:R-:W3:Y:S04]  /*0350*/  LDG.E.64 R22, desc[UR4][R26.64] ;  /* 0x000000041a167981 */ /* 0x000ee8000c1e1b00 */
[----:B------:R-:W4:Y:S01]  /*0360*/  LDG.E.64 R8, desc[UR4][R16.64+0x10] ;  /* 0x0000100410087981 */ /* 0x000f22000c1e1b00 */
[----:B------:R-:W-:Y:S01]  /*0370*/  IMAD.WIDE R34, R6, 0x8, R26 ;  /* 0x0000000806227825 */ /* 0x000fe200078e021a */
[----:B--2---:R-:W-:-:S02]  /*0380*/  DFMA R18, R18, R28, R30 ;  /* 0x0000001c1212722b */ /* 0x004fc4000000001e */
[----:B------:R-:W2:Y:S04]  /*0390*/  LDG.E.64 R30, desc[UR4][R12.64+-0x8] ;  /* 0xfffff8040c1e7981 */ /* 0x000ea8000c1e1b00 */
[----:B------:R-:W5:Y:S01]  /*03a0*/  LDG.E.64 R28, desc[UR4][R12.64] ;  /* 0x000000040c1c7981 */ /* 0x000f62000c1e1b00 */
[----:B---3--:R-:W-:-:S03]  /*03b0*/  DFMA R24, R22, R24, R20 ;  /* 0x000000181618722b */ /* 0x008fc60000000014 */
[----:B------:R0:W2:Y:S01]  /*03c0*/  LDG.E.64 R20, desc[UR4][R34.64] ;  /* 0x0000000422147981 */ /* 0x0000a2000c1e1b00 */
[----:B----4-:R-:W-:-:S03]  /*03d0*/  DFMA R22, R22, R8, R18 ;  /* 0x000000081616722b */ /* 0x010fc60000000012 */
[----:B------:R-:W3:Y:S01]  /*03e0*/  LDG.E.64 R18, desc[UR4][R16.64+0x18] ;  /* 0x0000180410127981 */ /* 0x000ee2000c1e1b00 */
[----:B0-----:R-:W-:-:S05]  /*03f0*/  IMAD.WIDE R34, R6, 0x8, R34 ;  /* 0x0000000806227825 */ /* 0x001fca00078e0222 */
[----:B------:R-:W5:Y:S01]  /*0400*/  LDG.E.64 R8, desc[UR4][R34.64] ;  /* 0x0000000422087981 */ /* 0x000f62000c1e1b00 */
[----:B--2---:R-:W-:-:S03]  /*0410*/  DFMA R30, R20, R30, R24 ;  /* 0x0000001e141e722b */ /* 0x004fc60000000018 */
[----:B------:R-:W2:Y:S01]  /*0420*/  LDG.E.64 R24, desc[UR4][R12.64+0x8] ;  /* 0x000008040c187981 */ /* 0x000ea2000c1e1b00 */
[----:B---3--:R-:W-:-:S03]  /*0430*/  DFMA R18, R20, R18, R22 ;  /* 0x000000121412722b */ /* 0x008fc60000000016 */
[----:B------:R-:W3:Y:S01]  /*0440*/  LDG.E.64 R22, desc[UR4][R16.64+0x20] ;  /* 0x0000200410167981 */ /* 0x000ee2000c1e1b00 */
[----:B------:R-:W-:-:S03]  /*0450*/  IMAD.WIDE R20, R6, 0x8, R34 ;  /* 0x0000000806147825 */ /* 0x000fc600078e0222 */
[----:B------:R-:W4:Y:S04]  /*0460*/  LDG.E.64 R34, desc[UR4][R16.64+0x38] ;  /* 0x0000380410227981 */ /* 0x000f28000c1e1b00 */
[----:B------:R-:W2:Y:S01]  /*0470*/  LDG.E.64 R26, desc[UR4][R20.64] ;  /* 0x00000004141a7981 */ /* 0x000ea2000c1e1b00 */
[----:B-----5:R-:W-:-:S03]  /*0480*/  DFMA R28, R8, R28, R30 ;  /* 0x0000001c081c722b */ /* 0x020fc6000000001e */
[----:B------:R-:W5:Y:S01]  /*0490*/  LDG.E.64 R30, desc[UR4][R16.64+0x28] ;  /* 0x00002804101e7981 */ /* 0x000f62000c1e1b00 */
[----:B---3--:R-:W-:Y:S01]  /*04a0*/  DFMA R18, R8, R22, R18 ;  /* 0x000000160812722b */ /* 0x008fe20000000012 */
[----:B------:R-:W-:Y:S02]  /*04b0*/  IMAD.WIDE R8, R6, 0x8, R20 ;  /* 0x0000000806087825 */ /* 0x000fe400078e0214 */
[----:B------:R-:W3:Y:S04]  /*04c0*/  LDG.E.64 R22, desc[UR4][R16.64+0x30] ;  /* 0x0000300410167981 */ /* 0x000ee8000c1e1b00 */
[----:B------:R-:W4:Y:S01]  /*04d0*/  LDG.E.64 R20, desc[UR4][R12.64+0x18] ;  /* 0x000018040c147981 */ /* 0x000f22000c1e1b00 */
[----:B--2---:R-:W-:-:S03]  /*04e0*/  DFMA R28, R26, R24, R28 ;  /* 0x000000181a1c722b */ /* 0x004fc6000000001c */
[----:B------:R-:W3:Y:S01]  /*04f0*/  LDG.E.64 R24, desc[UR4][R8.64] ;  /* 0x0000000408187981 */ /* 0x000ee2000c1e1b00 */
[----:B-----5:R-:W-:Y:S01]  /*0500*/  DFMA R18, R26, R30, R18 ;  /* 0x0000001e1a12722b */ /* 0x020fe20000000012 */
[----:B------:R-:W-:Y:S02]  /*0510*/  IMAD.WIDE R26, R6, 0x8, R8 ;  /* 0x00000008061a7825 */ /* 0x000fe400078e0208 */
[----:B------:R-:W2:Y:S04]  /*0520*/  LDG.E.64 R30, desc[UR4][R12.64+0x10] ;  /* 0x000010040c1e7981 */ /* 0x000ea8000c1e1b00 */
[----:B------:R-:W4:Y:S01]  /*0530*/  LDG.E.64 R26, desc[UR4][R26.64] ;  /* 0x000000041a1a7981 */ /* 0x000f22000c1e1b00 */
[----:B------:R-:W-:-:S04]  /*0540*/  IADD3 R2, PT, PT, R2, 0x8, RZ ;  /* 0x0000000802027810 */ /* 0x000fc80007ffe0ff */
[----:B------:R-:W-:Y:S01]  /*0550*/  ISETP.NE.AND P0, PT, R2, RZ, PT ;  /* 0x000000ff0200720c */ /* 0x000fe20003f05270 */
[----:B------:R-:W-:Y:S01]  /*0560*/  IMAD R11, R6, 0x8, R11 ;  /* 0x00000008060b7824 */ /* 0x000fe200078e020b */
[----:B------:R-:W-:Y:S01]  /*0570*/  IADD3 R33, PT, PT, R33, 0x8, RZ ;  /* 0x0000000821217810 */ /* 0x000fe20007ffe0ff */
[C---:B---3--:R-:W-:Y:S02]  /*0580*/  DFMA R18, R24.reuse, R22, R18 ;  /* 0x000000161812722b */ /* 0x048fe40000000012 */
[----:B--2---:R-:W-:-:S06]  /*0590*/  DFMA R28, R24, R30, R28 ;  /* 0x0000001e181c722b */ /* 0x004fcc000000001c */
[C---:B----4-:R-:W-:Y:S01]  /*05a0*/  DFMA R30, R26.reuse, R34, R18 ;  /* 0x000000221a1e722b */ /* 0x050fe20000000012 */
[----:B------:R-:W-:Y:S01]  /*05b0*/  IADD3 R18, P1, PT, R12, 0x40, RZ ;  /* 0x000000400c127810 */ /* 0x000fe20007f3e0ff */
[----:B------:R-:W-:-:S04]  /*05c0*/  DFMA R8, R26, R20, R28 ;  /* 0x000000141a08722b */ /* 0x000fc8000000001c */
[----:B------:R-:W-:Y:S01]  /*05d0*/  IMAD.X R19, RZ, RZ, R13, P1 ;  /* 0x000000ffff137224 */ /* 0x000fe200008e060d */
[----:B------:R-:W-:Y:S07]  /*05e0*/  @P0 BRA `(.L_x_13) ;  /* 0xfffffffc00140947 */ /* 0x000fee000383ffff */
[----:B------:R-:W-:-:S07]  /*05f0*/  MOV R2, R4 ;  /* 0x0000000400027202 */ /* 0x000fce0000000f00 */
.L_x_12:
[----:B------:R-:W-:-:S13]  /*0600*/  ISETP.NE.AND P0, PT, R10, RZ, PT ;  /* 0x000000ff0a00720c */ /* 0x000fda0003f05270 */
[----:B------:R-:W-:Y:S05]  /*0610*/  @!P0 BRA `(.L_x_11) ;  /* 0x00000004007c8947 */ /* 0x000fea0003800000 */
[----:B------:R-:W-:Y:S02]  /*0620*/  ISETP.GE.U32.AND P1, PT, R10, 0x4, PT ;  /* 0x000000040a00780c */ /* 0x000fe40003f26070 */
[----:B------:R-:W-:-:S04]  /*0630*/  LOP3.LUT R4, R5, 0x3, RZ, 0xc0, !PT ;  /* 0x0000000305047812 */ /* 0x000fc800078ec0ff */
[----:B------:R-:W-:-:S07]  /*0640*/  ISETP.NE.AND P0, PT, R4, RZ, PT ;  /* 0x000000ff0400720c */ /* 0x000fce0003f05270 */
[----:B------:R-:W-:Y:S06]  /*0650*/  @!P1 BRA `(.L_x_14) ;  /* 0x0000000000a89947 */ /* 0x000fec0003800000 */
[----:B------:R-:W0:Y:S01]  /*0660*/  LDC.64 R14, c[0x0][0x388] ;  /* 0x0000e200ff0e7b82 */ /* 0x000e220000000a00 */
[----:B------:R-:W-:Y:S01]  /*0670*/  IMAD.IADD R12, R37, 0x1, R2 ;  /* 0x00000001250c7824 */ /* 0x000fe200078e0202 */
[----:B------:R-:W1:Y:S01]  /*0680*/  LDCU.64 UR6, c[0x0][0x388] ;  /* 0x00007100ff0677ac */ /* 0x000e620008000a00 */
[----:B------:R-:W-:-:S05]  /*0690*/  IMAD R13, R2, R6, R3 ;  /* 0x00000006020d7224 */ /* 0x000fca00078e0203 */
[----:B------:R-:W2:Y:S01]  /*06a0*/  LDC.64 R16, c[0x0][0x380] ;  /* 0x0000e000ff107b82 */ /* 0x000ea20000000a00 */
[----:B0-----:R-:W-:-:S06]  /*06b0*/  IMAD.WIDE.U32 R10, R12, 0x8, R14 ;  /* 0x000000080c0a7825 */ /* 0x001fcc00078e000e */
[----:B------:R-:W3:Y:S01]  /*06c0*/  LDG.E.64 R10, desc[UR4][R10.64] ;  /* 0x000000040a0a7981 */ /* 0x000ee2000c1e1b00 */
[----:B--2---:R-:W-:-:S05]  /*06d0*/  IMAD.WIDE R16, R13, 0x8, R16 ;  /* 0x000000080d107825 */ /* 0x004fca00078e0210 */
[----:B------:R0:W3:Y:S01]  /*06e0*/  LDG.E.64 R26, desc[UR4][R16.64] ;  /* 0x00000004101a7981 */ /* 0x0000e2000c1e1b00 */
[C---:B------:R-:W-:Y:S01]  /*06f0*/  IADD3 R13, PT, PT, R37.reuse, R5, RZ ;  /* 0x00000005250d7210 */ /* 0x040fe20007ffe0ff */
[----:B------:R-:W-:Y:S01]  /*0700*/  IMAD.IADD R29, R12, 0x1, R5 ;  /* 0x000000010c1d7824 */ /* 0x000fe200078e0205 */
[----:B------:R-:W-:Y:S02]  /*0710*/  IADD3 R19, P2, PT, R37, R2, RZ ;  /* 0x0000000225137210 */ /* 0x000fe40007f5e0ff */
[----:B------:R-:W-:Y:S01]  /*0720*/  IADD3 R18, P1, PT, R2, R13, RZ ;  /* 0x0000000d02127210 */ /* 0x000fe20007f3e0ff */
[----:B------:R-:W-:Y:S01]  /*0730*/  IMAD.WIDE.U32 R28, R29, 0x8, R14 ;  /* 0x000000081d1c7825 */ /* 0x000fe200078e000e */
[----:B------:R-:W-:Y:S02]  /*0740*/  IADD3.X R20, PT, PT, RZ, RZ, RZ, P2, !PT ;  /* 0x000000ffff147210 */ /* 0x000fe400017fe4ff */
[C---:B-1----:R-:W-:Y:S01]  /*0750*/  LEA R12, P2, R19.reuse, UR6, 0x3 ;  /* 0x00000006130c7c11 */ /* 0x042fe2000f8418ff */
[----:B------:R-:W-:Y:S01]  /*0760*/  IMAD.X R15, RZ, RZ, RZ, P1 ;  /* 0x000000ffff0f7224 */ /* 0x000fe200008e06ff */
[----:B------:R-:W-:Y:S01]  /*0770*/  LEA R32, P1, R18, UR6, 0x3 ;  /* 0x0000000612207c11 */ /* 0x000fe2000f8218ff */
[----:B------:R-:W2:Y:S01]  /*0780*/  LDG.E.64 R28, desc[UR4][R28.64] ;  /* 0x000000041c1c7981 */ /* 0x000ea2000c1e1b00 */
[----:B------:R-:W-:Y:S01]  /*0790*/  LEA.HI.X R13, R19, UR7, R20, 0x3, P2 ;  /* 0x00000007130d7c11 */ /* 0x000fe200090f1c14 */
[----:B------:R-:W-:Y:S01]  /*07a0*/  IMAD.WIDE R34, R6, 0x8, R16 ;  /* 0x0000000806227825 */ /* 0x000fe200078e0210 */
[----:B------:R-:W-:-:S03]  /*07b0*/  LEA.HI.X R33, R18, UR7, R15, 0x3, P1 ;  /* 0x0000000712217c11 */ /* 0x000fc600088f1c0f */
[----:B------:R-:W4:Y:S01]  /*07c0*/  LDG.E.64 R24, desc[UR4][R12.64+0x8] ;  /* 0x000008040c187981 */ /* 0x000f22000c1e1b00 */
[----:B0-----:R-:W-:-:S03]  /*07d0*/  IMAD.WIDE R16, R6, 0x8, R34 ;  /* 0x0000000806107825 */ /* 0x001fc600078e0222 */
[----:B------:R-:W4:Y:S04]  /*07e0*/  LDG.E.64 R20, desc[UR4][R34.64] ;  /* 0x0000000422147981 */ /* 0x000f28000c1e1b00 */
[----:B------:R-:W5:Y:S04]  /*07f0*/  LDG.E.64 R22, desc[UR4][R32.64+0x8] ;  /* 0x0000080420167981 */ /* 0x000f68000c1e1b00 */
[----:B------:R-:W5:Y:S04]  /*0800*/  LDG.E.64 R14, desc[UR4][R16.64] ;  /* 0x00000004100e7981 */ /* 0x000f68000c1e1b00 */
[----:B------:R-:W5:Y:S04]  /*0810*/  LDG.E.64 R18, desc[UR4][R12.64+0x10] ;  /* 0x000010040c127981 */ /* 0x000f68000c1e1b00 */
[----:B------:R-:W5:Y:S04]  /*0820*/  LDG.E.64 R34, desc[UR4][R32.64+0x18] ;  /* 0x0000180420227981 */ /* 0x000f68000c1e1b00 */
[----:B------:R-:W5:Y:S01]  /*0830*/  LDG.E.64 R12, desc[UR4][R12.64+0x18] ;  /* 0x000018040c0c7981 */ /* 0x000f62000c1e1b00 */
[----:B---3--:R-:W-:Y:S01]  /*0840*/  DFMA R8, R26, R10, R8 ;  /* 0x0000000a1a08722b */ /* 0x008fe20000000008 */
[----:B------:R-:W-:-:S02]  /*0850*/  IMAD.WIDE R10, R6, 0x8, R16 ;  /* 0x00000008060a7825 */ /* 0x000fc400078e0210 */
[----:B------:R-:W3:Y:S04]  /*0860*/  LDG.E.64 R16, desc[UR4][R32.64+0x10] ;  /* 0x0000100420107981 */ /* 0x000ee8000c1e1b00 */
[----:B------:R-:W3:Y:S01]  /*0870*/  LDG.E.64 R10, desc[UR4][R10.64] ;  /* 0x000000040a0a7981 */ /* 0x000ee2000c1e1b00 */
[----:B--2---:R-:W-:Y:S02]  /*0880*/  DFMA R28, R26, R28, R30 ;  /* 0x0000001c1a1c722b */ /* 0x004fe4000000001e */
[----:B----4-:R-:W-:-:S06]  /*0890*/  DFMA R8, R20, R24, R8 ;  /* 0x000000181408722b */ /* 0x010fcc0000000008 */
[----:B-----5:R-:W-:Y:S02]  /*08a0*/  DFMA R22, R20, R22, R28 ;  /* 0x000000161416722b */ /* 0x020fe4000000001c */
[----:B------:R-:W-:Y:S01]  /*08b0*/  DFMA R8, R14, R18, R8 ;  /* 0x000000120e08722b */ /* 0x000fe20000000008 */
[----:B------:R-:W-:-:S05]  /*08c0*/  IADD3 R2, PT, PT, R2, 0x4, RZ ;  /* 0x0000000402027810 */ /* 0x000fca0007ffe0ff */
[----:B---3--:R-:W-:Y:S02]  /*08d0*/  DFMA R16, R14, R16, R22 ;  /* 0x000000100e10722b */ /* 0x008fe40000000016 */
[----:B------:R-:W-:-:S06]  /*08e0*/  DFMA R8, R10, R12, R8 ;  /* 0x0000000c0a08722b */ /* 0x000fcc0000000008 */
[----:B------:R-:W-:-:S11]  /*08f0*/  DFMA R30, R10, R34, R16 ;  /* 0x000000220a1e722b */ /* 0x000fd60000000010 */
.L_x_14:
[----:B------:R-:W-:Y:S05]  /*0900*/  @!P0 BRA `(.L_x_11) ;  /* 0x0000000000c08947 */ /* 0x000fea0003800000 */
[----:B------:R-:W-:Y:S02]  /*0910*/  ISETP.NE.AND P1, PT, R4, 0x1, PT ;  /* 0x000000010400780c */ /* 0x000fe40003f25270 */
[----:B------:R-:W-:-:S04]  /*0920*/  LOP3.LUT R10, R5, 0x1, RZ, 0xc0, !PT ;  /* 0x00000001050a7812 */ /* 0x000fc800078ec0ff */
[----:B------:R-:W-:-:S07]  /*0930*/  ISETP.NE.U32.AND P0, PT, R10, 0x1, PT ;  /* 0x000000010a00780c */ /* 0x000fce0003f05070 */
[----:B------:R-:W-:Y:S06]  /*0940*/  @!P1 BRA `(.L_x_15) ;  /* 0x0000000000789947 */ /* 0x000fec0003800000 */
[----:B------:R-:W0:Y:S01]  /*0950*/  LDCU.64 UR6, c[0x0][0x388] ;  /* 0x00007100ff0677ac */ /* 0x000e220008000a00 */
[----:B------:R-:W1:Y:S01]  /*0960*/  LDC.64 R12, c[0x0][0x388] ;  /* 0x0000e200ff0c7b82 */ /* 0x000e620000000a00 */
[C---:B------:R-:W-:Y:S01]  /*0970*/  IADD3 R4, P1, PT, R37.reuse, R2, RZ ;  /* 0x0000000225047210 */ /* 0x040fe20007f3e0ff */
[C---:B------:R-:W-:Y:S02]  /*0980*/  IMAD.IADD R16, R37.reuse, 0x1, R2 ;  /* 0x0000000125107824 */ /* 0x040fe400078e0202 */
[----:B------:R-:W-:Y:S01]  /*0990*/  IMAD.IADD R17, R37, 0x1, R5 ;  /* 0x0000000125117824 */ /* 0x000fe200078e0205 */
[----:B------:R-:W-:Y:S01]  /*09a0*/  IADD3.X R11, PT, PT, RZ, RZ, RZ, P1, !PT ;  /* 0x000000ffff0b7210 */ /* 0x000fe20000ffe4ff */
[----:B------:R-:W-:Y:S01]  /*09b0*/  IMAD R21, R2, R6, R3 ;  /* 0x0000000602157224 */ /* 0x000fe200078e0203 */
[----:B------:R-:W-:Y:S01]  /*09c0*/  IADD3 R19, PT, PT, R16, R5, RZ ;  /* 0x0000000510137210 */ /* 0x000fe20007ffe0ff */
[----:B------:R-:W2:Y:S01]  /*09d0*/  LDC.64 R14, c[0x0][0x380] ;  /* 0x0000e000ff0e7b82 */ /* 0x000ea20000000a00 */
[----:B0-----:R-:W-:-:S04]  /*09e0*/  LEA R10, P1, R4, UR6, 0x3 ;  /* 0x00000006040a7c11 */ /* 0x001fc8000f8218ff */
[----:B------:R-:W-:Y:S02]  /*09f0*/  LEA.HI.X R11, R4, UR7, R11, 0x3, P1 ;  /* 0x00000007040b7c11 */ /* 0x000fe400088f1c0b */
[----:B------:R-:W-:Y:S01]  /*0a00*/  IADD3 R4, P1, PT, R2, R17, RZ ;  /* 0x0000001102047210 */ /* 0x000fe20007f3e0ff */
[----:B-1----:R-:W-:-:S03]  /*0a10*/  IMAD.WIDE.U32 R16, R16, 0x8, R12 ;  /* 0x0000000810107825 */ /* 0x002fc600078e000c */
[----:B------:R-:W3:Y:S01]  /*0a20*/  LDG.E.64 R10, desc[UR4][R10.64+0x8] ;  /* 0x000008040a0a7981 */ /* 0x000ee2000c1e1b00 */
[----:B------:R-:W-:-:S03]  /*0a30*/  IMAD.WIDE.U32 R18, R19, 0x8, R12 ;  /* 0x0000000813127825 */ /* 0x000fc600078e000c */
[----:B------:R-:W4:Y:S01]  /*0a40*/  LDG.E.64 R16, desc[UR4][R16.64] ;  /* 0x0000000410107981 */ /* 0x000f22000c1e1b00 */
[----:B--2---:R-:W-:-:S03]  /*0a50*/  IMAD.WIDE R20, R21, 0x8, R14 ;  /* 0x0000000815147825 */ /* 0x004fc600078e020e */
[----:B------:R-:W2:Y:S01]  /*0a60*/  LDG.E.64 R18, desc[UR4][R18.64] ;  /* 0x0000000412127981 */ /* 0x000ea2000c1e1b00 */
[----:B------:R-:W-:Y:S01]  /*0a70*/  IMAD.X R13, RZ, RZ, RZ, P1 ;  /* 0x000000ffff0d7224 */ /* 0x000fe200008e06ff */
[----:B------:R-:W-:Y:S02]  /*0a80*/  LEA R12, P1, R4, UR6, 0x3 ;  /* 0x00000006040c7c11 */ /* 0x000fe4000f8218ff */
[----:B------:R-:W4:Y:S01]  /*0a90*/  LDG.E.64 R14, desc[UR4][R20.64] ;  /* 0x00000004140e7981 */ /* 0x000f22000c1e1b00 */
[----:B------:R-:W-:Y:S01]  /*0aa0*/  IMAD.WIDE R22, R6, 0x8, R20 ;  /* 0x0000000806167825 */ /* 0x000fe200078e0214 */
[----:B------:R-:W-:-:S05]  /*0ab0*/  LEA.HI.X R13, R4, UR7, R13, 0x3, P1 ;  /* 0x00000007040d7c11 */ /* 0x000fca00088f1c0d */
[----:B------:R-:W3:Y:S04]  /*0ac0*/  LDG.E.64 R22, desc[UR4][R22.64] ;  /* 0x0000000416167981 */ /* 0x000ee8000c1e1b00 */
[----:B------:R-:W5:Y:S01]  /*0ad0*/  LDG.E.64 R12, desc[UR4][R12.64+0x8] ;  /* 0x000008040c0c7981 */ /* 0x000f62000c1e1b00 */
[----:B------:R-:W-:Y:S01]  /*0ae0*/  IADD3 R2, PT, PT, R2, 0x2, RZ ;  /* 0x0000000202027810 */ /* 0x000fe20007ffe0ff */
[C---:B----4-:R-:W-:Y:S02]  /*0af0*/  DFMA R8, R14.reuse, R16, R8 ;  /* 0x000000100e08722b */ /* 0x050fe40000000008 */
[----:B--2---:R-:W-:-:S06]  /*0b00*/  DFMA R30, R14, R18, R30 ;  /* 0x000000120e1e722b */ /* 0x004fcc000000001e */
[C---:B---3--:R-:W-:Y:S02]  /*0b10*/  DFMA R8, R22.reuse, R10, R8 ;  /* 0x0000000a1608722b */ /* 0x048fe40000000008 */
[----:B-----5:R-:W-:-:S11]  /*0b20*/  DFMA R30, R22, R12, R30 ;  /* 0x0000000c161e722b */ /* 0x020fd6000000001e */
.L_x_15:
[----:B------:R-:W-:Y:S05]  /*0b30*/  @P0 BRA `(.L_x_11) ;  /* 0x0000000000340947 */ /* 0x000fea0003800000 */
[----:B------:R-:W0:Y:S01]  /*0b40*/  LDC.64 R10, c[0x0][0x380] ;  /* 0x0000e000ff0a7b82 */ /* 0x000e220000000a00 */
[----:B------:R-:W-:Y:S02]  /*0b50*/  IMAD.IADD R37, R37, 0x1, R2 ;  /* 0x0000000125257824 */ /* 0x000fe400078e0202 */
[----:B------:R-:W-:-:S03]  /*0b60*/  IMAD R15, R2, R6, R3 ;  /* 0x00000006020f7224 */ /* 0x000fc600078e0203 */
[----:B------:R-:W-:Y:S02]  /*0b70*/  IADD3 R17, PT, PT, R37, R5, RZ ;  /* 0x0000000525117210 */ /* 0x000fe40007ffe0ff */
[----:B------:R-:W1:Y:S01]  /*0b80*/  LDC.64 R12, c[0x0][0x388] ;  /* 0x0000e200ff0c7b82 */ /* 0x000e620000000a00 */
[----:B0-----:R-:W-:-:S06]  /*0b90*/  IMAD.WIDE R4, R15, 0x8, R10 ;  /* 0x000000080f047825 */ /* 0x001fcc00078e020a */
[----:B------:R-:W2:Y:S01]  /*0ba0*/  LDG.E.64 R4, desc[UR4][R4.64] ;  /* 0x0000000404047981 */ /* 0x000ea2000c1e1b00 */
[----:B-1----:R-:W-:-:S04]  /*0bb0*/  IMAD.WIDE.U32 R10, R37, 0x8, R12 ;  /* 0x00000008250a7825 */ /* 0x002fc800078e000c */
[----:B------:R-:W-:Y:S02]  /*0bc0*/  IMAD.WIDE.U32 R12, R17, 0x8, R12 ;  /* 0x00000008110c7825 */ /* 0x000fe400078e000c */
[----:B------:R-:W2:Y:S04]  /*0bd0*/  LDG.E.64 R10, desc[UR4][R10.64] ;  /* 0x000000040a0a7981 */ /* 0x000ea8000c1e1b00 */
[----:B------:R-:W3:Y:S01]  /*0be0*/  LDG.E.64 R12, desc[UR4][R12.64] ;  /* 0x000000040c0c7981 */ /* 0x000ee2000c1e1b00 */
[C---:B--2---:R-:W-:Y:S02]  /*0bf0*/  DFMA R8, R4.reuse, R10, R8 ;  /* 0x0000000a0408722b */ /* 0x044fe40000000008 */
[----:B---3--:R-:W-:-:S11]  /*0c00*/  DFMA R30, R4, R12, R30 ;  /* 0x0000000c041e722b */ /* 0x008fd6000000001e */
.L_x_11:
[----:B------:R-:W0:Y:S01]  /*0c10*/  LDC.64 R4, c[0x0][0x390] ;  /* 0x0000e400ff047b82 */ /* 0x000e220000000a00 */
[----:B------:R-:W-:Y:S02]  /*0c20*/  VIADD R2, R0, 0x1 ;  /* 0x0000000100027836 */ /* 0x000fe40000000000 */
[----:B------:R-:W-:-:S03]  /*0c30*/  IMAD R3, R3, R7, R0 ;  /* 0x0000000703037224 */ /* 0x000fc600078e0200 */
[----:B------:R-:W-:Y:S01]  /*0c40*/  ISETP.NE.AND P0, PT, R2, R7, PT ;  /* 0x000000070200720c */ /* 0x000fe20003f05270 */
[----:B0-----:R-:W-:-:S05]  /*0c50*/  IMAD.WIDE R2, R3, 0x8, R4 ;  /* 0x0000000803027825 */ /* 0x001fca00078e0204 */
[----:B------:R0:W-:Y:S07]  /*0c60*/  STG.E.64 desc[UR4][R2.64], R8 ;  /* 0x0000000802007986 */ /* 0x0001ee000c101b04 */
[----:B------:R-:W-:Y:S05]  /*0c70*/  @!P0 EXIT ;  /* 0x000000000000894d */ /* 0x000fea0003800000 */
[----:B------:R-:W-:Y:S01]  /*0c80*/  STG.E.64 desc[UR4][R2.64+0x8], R30 ;  /* 0x0000081e02007986 */ /* 0x000fe2000c101b04 */
[----:B------:R-:W-:Y:S05]  /*0c90*/  EXIT ;  /* 0x000000000000794d */ /* 0x000fea0003800000 */
.L_x_16:
        /* <DEDUP_REMOVED lines=14> */
.L_x_31:


//--------------------- .text._Z11atbtUnrollkPKdS0_Pdiii --------------------------
	.section	.text._Z11atbtUnrollkPKdS0_Pdiii,"ax",@progbits
	.align	128
        .global         _Z11atbtUnrollkPKdS0_Pdiii
        .type           _Z11atbtUnrollkPKdS0_Pdiii,@function
        .size           _Z11atbtUnrollkPKdS0_Pdiii,(.L_x_32 - _Z11atbtUnrollkPKdS0_Pdiii)
        .other          _Z11atbtUnrollkPKdS0_Pdiii,@"STO_CUDA_ENTRY STV_DEFAULT"
_Z11atbtUnrollkPKdS0_Pdiii:
.text._Z11atbtUnrollkPKdS0_Pdiii:
        /* <DEDUP_REMOVED lines=8> */
[----:B0-----:R-:W-:-:S02]  /*0080*/  IMAD R0, R0, UR4, R3 ;  /* 0x0000000400007c24 */ /* 0x001fc4000f8e0203 */
[----:B-1----:R-:W-:-:S03]  /*0090*/  IMAD R3, R2, UR5, R5 ;  /* 0x0000000502037c24 */ /* 0x002fc6000f8e0205 */
[----:B--2---:R-:W-:-:S04]  /*00a0*/  ISETP.GE.AND P0, PT, R0, R9, PT ;  /* 0x000000090000720c */ /* 0x004fc80003f06270 */
[----:B------:R-:W-:-:S13]  /*00b0*/  ISETP.GE.OR P0, PT, R3, R8, P0 ;  /* 0x000000080300720c */ /* 0x000fda0000706670 */
[----:B------:R-:W-:Y:S05]  /*00c0*/  @P0 EXIT ;  /* 0x000000000000094d */ /* 0x000fea0003800000 */
[----:B------:R-:W0:Y:S01]  /*00d0*/  LDCU UR5, c[0x0][0x3a0] ;  /* 0x00007400ff0577ac */ /* 0x000e220008000800 */
[----:B------:R-:W-:Y:S01]  /*00e0*/  CS2R R18, SRZ ;  /* 0x0000000000127805 */ /* 0x000fe2000001ff00 */
[----:B------:R-:W1:Y:S01]  /*00f0*/  LDCU.64 UR6, c[0x0][0x358] ;  /* 0x00006b00ff0677ac */ /* 0x000e620008000a00 */
[----:B0-----:R-:W-:-:S04]  /*0100*/  ULEA.HI UR4, UR5, UR5, URZ, 0x1 ;  /* 0x0000000505047291 */ /* 0x001fc8000f8f08ff */
[----:B------:R-:W-:-:S04]  /*0110*/  ULOP3.LUT UR4, UR4, 0xfffffffe, URZ, 0xc0, !UPT ;  /* 0xfffffffe04047892 */ /* 0x000fc8000f8ec0ff */
[----:B------:R-:W-:-:S04]  /*0120*/  UIADD3 UR4, UPT, UPT, -UR4, UR5, URZ ;  /* 0x0000000504047290 */ /* 0x000fc8000fffe1ff */
[----:B------:R-:W-:Y:S02]  /*0130*/  UISETP.GT.AND UP0, UPT, UR4, URZ, UPT ;  /* 0x000000ff0400728c */ /* 0x000fe4000bf04270 */
[----:B------:R-:W-:-:S07]  /*0140*/  MOV R5, UR4 ;  /* 0x0000000400057c02 */ /* 0x000fce0008000f00 */
[----:B-1----:R-:W-:Y:S05]  /*0150*/  BRA.U !UP0, `(.L_x_17) ;  /* 0x0000000108207547 */ /* 0x002fea000b800000 */
[----:B------:R-:W0:Y:S01]  /*0160*/  LDC.64 R10, c[0x0][0x388] ;  /* 0x0000e200ff0a7b82 */ /* 0x000e220000000a00 */
[----:B------:R-:W-:-:S07]  /*0170*/  IMAD R13, R0, UR5, RZ ;  /* 0x00000005000d7c24 */ /* 0x000fce000f8e02ff */
[----:B------:R-:W1:Y:S01]  /*0180*/  LDC.64 R6, c[0x0][0x380] ;  /* 0x0000e000ff067b82 */ /* 0x000e620000000a00 */
[----:B0-----:R-:W-:-:S06]  /*0190*/  IMAD.WIDE R10, R13, 0x8, R10 ;  /* 0x000000080d0a7825 */ /* 0x001fcc00078e020a */
[----:B------:R-:W2:Y:S01]  /*01a0*/  LDG.E.64 R10, desc[UR6][R10.64] ;  /* 0x000000060a0a7981 */ /* 0x000ea2000c1e1b00 */
[----:B-1----:R-:W-:-:S06]  /*01b0*/  IMAD.WIDE R6, R3, 0x8, R6 ;  /* 0x0000000803067825 */ /* 0x002fcc00078e0206 */
[----:B------:R-:W2:Y:S02]  /*01c0*/  LDG.E.64 R6, desc[UR6][R6.64] ;  /* 0x0000000606067981 */ /* 0x000ea4000c1e1b00 */
[----:B--2---:R-:W-:-:S11]  /*01d0*/  DFMA R18, R6, R10, RZ ;  /* 0x0000000a0612722b */ /* 0x004fd600000000ff */
.L_x_17:
[----:B------:R-:W-:-:S13]  /*01e0*/  ISETP.GE.AND P0, PT, R5, UR5, PT ;  /* 0x0000000505007c0c */ /* 0x000fda000bf06270 */
[----:B------:R-:W-:Y:S05]  /*01f0*/  @P0 BRA `(.L_x_18) ;  /* 0x0000000800940947 */ /* 0x000fea0003800000 */
[----:B------:R-:W-:-:S04]  /*0200*/  LOP3.LUT R2, RZ, R5, RZ, 0x33, !PT ;  /* 0x00000005ff027212 */ /* 0x000fc800078e33ff */
[----:B------:R-:W-:-:S04]  /*0210*/  IADD3 R2, PT, PT, R2, UR5, RZ ;  /* 0x0000000502027c10 */ /* 0x000fc8000fffe0ff */
[C---:B------:R-:W-:Y:S02]  /*0220*/  ISETP.GE.U32.AND P0, PT, R2.reuse, 0xe, PT ;  /* 0x0000000e0200780c */ /* 0x040fe40003f06070 */
[----:B------:R-:W-:-:S11]  /*0230*/  LEA.HI R4, R2, 0x1, RZ, 0x1f ;  /* 0x0000000102047811 */ /* 0x000fd600078ff8ff */
[----:B------:R-:W-:Y:S05]  /*0240*/  @!P0 BRA `(.L_x_19) ;  /* 0x0000000400348947 */ /* 0x000fea0003800000 */
[----:B------:R-:W-:Y:S01]  /*0250*/  LOP3.LUT R6, R4, 0xfffffff8, RZ, 0xc0, !PT ;  /* 0xfffffff804067812 */ /* 0x000fe200078ec0ff */
[----:B------:R-:W-:Y:S02]  /*0260*/  IMAD R26, R0, UR5, R5 ;  /* 0x00000005001a7c24 */ /* 0x000fe4000f8e0205 */
[----:B------:R-:W-:Y:S01]  /*0270*/  IMAD R7, R5, R8, R3 ;  /* 0x0000000805077224 */ /* 0x000fe200078e0203 */
[----:B------:R-:W-:-:S07]  /*0280*/  IADD3 R6, PT, PT, -R6, RZ, RZ ;  /* 0x000000ff06067210 */ /* 0x000fce0007ffe1ff */
.L_x_20:
[----:B------:R-:W0:Y:S08]  /*0290*/  LDC.64 R28, c[0x0][0x380] ;  /* 0x0000e000ff1c7b82 */ /* 0x000e300000000a00 */
[----:B------:R-:W1:Y:S01]  /*02a0*/  LDC.64 R24, c[0x0][0x388] ;  /* 0x0000e200ff187b82 */ /* 0x000e620000000a00 */
[----:B0-----:R-:W-:-:S05]  /*02b0*/  IMAD.WIDE R28, R7, 0x8, R28 ;  /* 0x00000008071c7825 */ /* 0x001fca00078e021c */
[----:B------:R-:W2:Y:S01]  /*02c0*/  LDG.E.64 R12, desc[UR6][R28.64] ;  /* 0x000000061c0c7981 */ /* 0x000ea2000c1e1b00 */
[----:B-1----:R-:W-:-:S05]  /*02d0*/  IMAD.WIDE R24, R26, 0x8, R24 ;  /* 0x000000081a187825 */ /* 0x002fca00078e0218 */
[----:B------:R-:W2:Y:S01]  /*02e0*/  LDG.E.64 R16, desc[UR6][R24.64] ;  /* 0x0000000618107981 */ /* 0x000ea2000c1e1b00 */
[----:B------:R-:W-:-:S03]  /*02f0*/  IMAD.WIDE R22, R8, 0x8, R28 ;  /* 0x0000000808167825 */ /* 0x000fc600078e021c */
[----:B------:R-:W3:Y:S04]  /*0300*/  LDG.E.64 R14, desc[UR6][R24.64+0x8] ;  /* 0x00000806180e7981 */ /* 0x000ee8000c1e1b00 */
[----:B------:R0:W3:Y:S02]  /*0310*/  LDG.E.64 R10, desc[UR6][R22.64] ;  /* 0x00000006160a7981 */ /* 0x0000e4000c1e1b00 */
[C---:B0-----:R-:W-:Y:S01]  /*0320*/  IMAD.WIDE R22, R8.reuse, 0x8, R22 ;  /* 0x0000000808167825 */ /* 0x041fe200078e0216 */
[----:B--2---:R-:W-:Y:S01]  /*0330*/  DFMA R16, R12, R16, R18 ;  /* 0x000000100c10722b */ /* 0x004fe20000000012 */
[----:B------:R-:W2:Y:S04]  /*0340*/  LDG.E.64 R18, desc[UR6][R24.64+0x10] ;  /* 0x0000100618127981 */ /* 0x000ea8000c1e1b00 */
[----:B------:R-:W2:Y:S01]  /*0350*/  LDG.E.64 R12, desc[UR6][R22.64] ;  /* 0x00000006160c7981 */ /* 0x000ea2000c1e1b00 */
[----:B------:R-:W-:-:S02]  /*0360*/  IMAD.WIDE R20, R8, 0x8, R22 ;  /* 0x0000000808147825 */ /* 0x000fc400078e0216 */
[----:B---3--:R-:W-:Y:S02]  /*0370*/  DFMA R14, R10, R14, R16 ;  /* 0x0000000e0a0e722b */ /* 0x008fe40000000010 */
[----:B------:R-:W3:Y:S04]  /*0380*/  LDG.E.64 R16, desc[UR6][R24.64+0x18] ;  /* 0x0000180618107981 */ /* 0x000ee8000c1e1b00 */
[----:B------:R-:W3:Y:S01]  /*0390*/  LDG.E.64 R10, desc[UR6][R20.64] ;  /* 0x00000006140a7981 */ /* 0x000ee2000c1e1b00 */
[----:B------:R-:W-:Y:S01]  /*03a0*/  IMAD.WIDE R28, R8, 0x8, R20 ;  /* 0x00000008081c7825 */ /* 0x000fe200078e0214 */
[----:B--2---:R-:W-:Y:S02]  /*03b0*/  DFMA R18, R12, R18, R14 ;  /* 0x000000120c12722b */ /* 0x004fe4000000000e */
[----:B------:R-:W2:Y:S04]  /*03c0*/  LDG.E.64 R14, desc[UR6][R24.64+0x20] ;  /* 0x00002006180e7981 */ /* 0x000ea8000c1e1b00 */
[----:B------:R0:W2:Y:S02]  /*03d0*/  LDG.E.64 R12, desc[UR6][R28.64] ;  /* 0x000000061c0c7981 */ /* 0x0000a4000c1e1b00 */
[----:B---3--:R-:W-:-:S02]  /*03e0*/  DFMA R16, R10, R16, R18 ;  /* 0x000000100a10722b */ /* 0x008fc40000000012 */
[----:B------:R-:W3:Y:S01]  /*03f0*/  LDG.E.64 R18, desc[UR6][R24.64+0x28] ;  /* 0x0000280618127981 */ /* 0x000ee2000c1e1b00 */
[----:B0-----:R-:W-:-:S05]  /*0400*/  IMAD.WIDE R28, R8, 0x8, R28 ;  /* 0x00000008081c7825 */ /* 0x001fca00078e021c */
[----:B------:R-:W3:Y:S01]  /*0410*/  LDG.E.64 R10, desc[UR6][R28.64] ;  /* 0x000000061c0a7981 */ /* 0x000ee2000c1e1b00 */
[C---:B------:R-:W-:Y:S01]  /*0420*/  IMAD.WIDE R22, R8.reuse, 0x8, R28 ;  /* 0x0000000808167825 */ /* 0x040fe200078e021c */
[----:B--2---:R-:W-:Y:S02]  /*0430*/  DFMA R14, R12, R14, R16 ;  /* 0x0000000e0c0e722b */ /* 0x004fe40000000010 */
[----:B------:R-:W2:Y:S04]  /*0440*/  LDG.E.64 R16, desc[UR6][R24.64+0x30] ;  /* 0x0000300618107981 */ /* 0x000ea8000c1e1b00 */
[----:B------:R-:W2:Y:S01]  /*0450*/  LDG.E.64 R12, desc[UR6][R22.64] ;  /* 0x00000006160c7981 */ /* 0x000ea2000c1e1b00 */
[----:B------:R-:W-:Y:S01]  /*0460*/  IMAD.WIDE R20, R8, 0x8, R22 ;  /* 0x0000000808147825 */ /* 0x000fe200078e0216 */
[----:B---3--:R-:W-:-:S02]  /*0470*/  DFMA R18, R10, R18, R14 ;  /* 0x000000120a12722b */ /* 0x008fc4000000000e */
        /* <DEDUP_REMOVED lines=10> */
[C---:B------:R-:W-:Y:S01]  /*0520*/  IMAD.WIDE R22, R8.reuse, 0x8, R28 ;  /* 0x0000000808167825 */ /* 0x040fe200078e021c */
[----:B--2---:R-:W-:Y:S02]  /*0530*/  DFMA R18, R12, R18, R14 ;  /* 0x000000120c12722b */ /* 0x004fe4000000000e */
[----:B------:R-:W2:Y:S04]  /*0540*/  LDG.E.64 R12, desc[UR6][R24.64+0x50] ;  /* 0x00005006180c7981 */ /* 0x000ea8000c1e1b00 */
[----:B------:R0:W2:Y:S02]  /*0550*/  LDG.E.64 R14, desc[UR6][R22.64] ;  /* 0x00000006160e7981 */ /* 0x0000a4000c1e1b00 */
[C---:B0-----:R-:W-:Y:S01]  /*0560*/  IMAD.WIDE R22, R8.reuse, 0x8, R22 ;  /* 0x0000000808167825 */ /* 0x041fe200078e0216 */
[----:B---3--:R-:W-:Y:S01]  /*0570*/  DFMA R16, R10, R16, R18 ;  /* 0x000000100a10722b */ /* 0x008fe20000000012 */
[----:B------:R-:W3:Y:S04]  /*0580*/  LDG.E.64 R18, desc[UR6][R24.64+0x58] ;  /* 0x0000580618127981 */ /* 0x000ee8000c1e1b00 */
[----:B------:R-:W3:Y:S01]  /*0590*/  LDG.E.64 R10, desc[UR6][R22.64] ;  /* 0x00000006160a7981 */ /* 0x000ee2000c1e1b00 */
[----:B------:R-:W-:-:S02]  /*05a0*/  IMAD.WIDE R20, R8, 0x8, R22 ;  /* 0x0000000808147825 */ /* 0x000fc400078e0216 */
[----:B--2---:R-:W-:Y:S01]  /*05b0*/  DFMA R12, R14, R12, R16 ;  /* 0x0000000c0e0c722b */ /* 0x004fe20000000010 */
[----:B------:R-:W2:Y:S04]  /*05c0*/  LDG.E.64 R22, desc[UR6][R24.64+0x78] ;  /* 0x0000780618167981 */ /* 0x000ea8000c1e1b00 */
[----:B------:R-:W4:Y:S04]  /*05d0*/  LDG.E.64 R14, desc[UR6][R24.64+0x60] ;  /* 0x00006006180e7981 */ /* 0x000f28000c1e1b00 */
[----:B------:R-:W4:Y:S01]  /*05e0*/  LDG.E.64 R16, desc[UR6][R20.64] ;  /* 0x0000000614107981 */ /* 0x000f22000c1e1b00 */
[----:B------:R-:W-:Y:S01]  /*05f0*/  IMAD.WIDE R28, R8, 0x8, R20 ;  /* 0x00000008081c7825 */ /* 0x000fe200078e0214 */
[----:B---3--:R-:W-:-:S02]  /*0600*/  DFMA R18, R10, R18, R12 ;  /* 0x000000120a12722b */ /* 0x008fc4000000000c */
[----:B------:R-:W3:Y:S04]  /*0610*/  LDG.E.64 R10, desc[UR6][R24.64+0x68] ;  /* 0x00006806180a7981 */ /* 0x000ee8000c1e1b00 */
[----:B------:R0:W3:Y:S02]  /*0620*/  LDG.E.64 R12, desc[UR6][R28.64] ;  /* 0x000000061c0c7981 */ /* 0x0000e4000c1e1b00 */
[----:B0-----:R-:W-:-:S04]  /*0630*/  IMAD.WIDE R28, R8, 0x8, R28 ;  /* 0x00000008081c7825 */ /* 0x001fc800078e021c */
[----:B------:R-:W-:-:S06]  /*0640*/  IMAD.WIDE R20, R8, 0x8, R28 ;  /* 0x0000000808147825 */ /* 0x000fcc00078e021c */
[----:B------:R-:W2:Y:S01]  /*0650*/  LDG.E.64 R20, desc[UR6][R20.64] ;  /* 0x0000000614147981 */ /* 0x000ea2000c1e1b00 */
[----:B----4-:R-:W-:-:S03]  /*0660*/  DFMA R14, R16, R14, R18 ;  /* 0x0000000e100e722b */ /* 0x010fc60000000012 */
[----:B------:R-:W4:Y:S04]  /*0670*/  LDG.E.64 R16, desc[UR6][R24.64+0x70] ;  /* 0x0000700618107981 */ /* 0x000f28000c1e1b00 */
[----:B------:R-:W4:Y:S01]  /*0680*/  LDG.E.64 R18, desc[UR6][R28.64] ;  /* 0x000000061c127981 */ /* 0x000f22000c1e1b00 */
[----:B------:R-:W-:-:S04]  /*0690*/  IADD3 R6, PT, PT, R6, 0x8, RZ ;  /* 0x0000000806067810 */ /* 0x000fc80007ffe0ff */
[----:B------:R-:W-:Y:S01]  /*06a0*/  ISETP.NE.AND P0, PT, R6, RZ, PT ;  /* 0x000000ff0600720c */ /* 0x000fe20003f05270 */
[----:B---3--:R-:W-:Y:S01]  /*06b0*/  DFMA R10, R12, R10, R14 ;  /* 0x0000000a0c0a722b */ /* 0x008fe2000000000e */
[----:B------:R-:W-:Y:S02]  /*06c0*/  IADD3 R5, PT, PT, R5, 0x10, RZ ;  /* 0x0000001005057810 */ /* 0x000fe40007ffe0ff */
[----:B------:R-:W-:Y:S02]  /*06d0*/  LEA R7, R8, R7, 0x4 ;  /* 0x0000000708077211 */ /* 0x000fe400078e20ff */
[----:B------:R-:W-:-:S03]  /*06e0*/  IADD3 R26, PT, PT, R26, 0x10, RZ ;  /* 0x000000101a1a7810 */ /* 0x000fc60007ffe0ff */
[----:B----4-:R-:W-:-:S08]  /*06f0*/  DFMA R18, R18, R16, R10 ;  /* 0x000000101212722b */ /* 0x010fd0000000000a */
[----:B--2---:R-:W-:Y:S01]  /*0700*/  DFMA R18, R20, R22, R18 ;  /* 0x000000161412722b */ /* 0x004fe20000000012 */
[----:B------:R-:W-:Y:S10]  /*0710*/  @P0 BRA `(.L_x_20) ;  /* 0xfffffff800dc0947 */ /* 0x000ff4000383ffff */
.L_x_19:
[----:B------:R-:W-:-:S13]  /*0720*/  LOP3.LUT P0, R6, R4, 0x7, RZ, 0xc0, !PT ;  /* 0x0000000704067812 */ /* 0x000fda000780c0ff */
[----:B------:R-:W-:Y:S05]  /*0730*/  @!P0 BRA `(.L_x_18) ;  /* 0x0000000400448947 */ /* 0x000fea0003800000 */
[----:B------:R-:W-:Y:S02]  /*0740*/  ISETP.GE.U32.AND P0, PT, R6, 0x4, PT ;  /* 0x000000040600780c */ /* 0x000fe40003f06070 */
[----:B------:R-:W-:-:S11]  /*0750*/  LOP3.LUT P1, R4, R4, 0x3, RZ, 0xc0, !PT ;  /* 0x0000000304047812 */ /* 0x000fd6000782c0ff */
[----:B------:R-:W-:Y:S05]  /*0760*/  @!P0 BRA `(.L_x_21) ;  /* 0x0000000000988947 */ /* 0x000fea0003800000 */
[----:B------:R-:W0:Y:S01]  /*0770*/  LDC.64 R26, c[0x0][0x380] ;  /* 0x0000e000ff1a7b82 */ /* 0x000e220000000a00 */
[----:B------:R-:W-:Y:S02]  /*0780*/  IMAD R11, R5, R8, R3 ;  /* 0x00000008050b7224 */ /* 0x000fe400078e0203 */
[----:B------:R-:W-:-:S05]  /*0790*/  IMAD R13, R0, UR5, R5 ;  /* 0x00000005000d7c24 */ /* 0x000fca000f8e0205 */
[----:B------:R-:W1:Y:S01]  /*07a0*/  LDC.64 R6, c[0x0][0x388] ;  /* 0x0000e200ff067b82 */ /* 0x000e620000000a00 */
[----:B0-----:R-:W-:-:S05]  /*07b0*/  IMAD.WIDE R26, R11, 0x8, R26 ;  /* 0x000000080b1a7825 */ /* 0x001fca00078e021a */
[----:B------:R-:W2:Y:S01]  /*07c0*/  LDG.E.64 R22, desc[UR6][R26.64] ;  /* 0x000000061a167981 */ /* 0x000ea2000c1e1b00 */
[----:B-1----:R-:W-:-:S05]  /*07d0*/  IMAD.WIDE R6, R13, 0x8, R6 ;  /* 0x000000080d067825 */ /* 0x002fca00078e0206 */
[----:B------:R-:W2:Y:S01]  /*07e0*/  LDG.E.64 R24, desc[UR6][R6.64] ;  /* 0x0000000606187981 */ /* 0x000ea2000c1e1b00 */
[----:B------:R-:W-:-:S03]  /*07f0*/  IMAD.WIDE R28, R8, 0x8, R26 ;  /* 0x00000008081c7825 */ /* 0x000fc600078e021a */
[----:B------:R-:W3:Y:S04]  /*0800*/  LDG.E.64 R16, desc[UR6][R6.64+0x8] ;  /* 0x0000080606107981 */ /* 0x000ee8000c1e1b00 */
[----:B------:R-:W3:Y:S01]  /*0810*/  LDG.E.64 R20, desc[UR6][R28.64] ;  /* 0x000000061c147981 */ /* 0x000ee2000c1e1b00 */
[----:B------:R-:W-:-:S03]  /*0820*/  IMAD.WIDE R10, R8, 0x8, R28 ;  /* 0x00000008080a7825 */ /* 0x000fc600078e021c */
[----:B------:R-:W4:Y:S04]  /*0830*/  LDG.E.64 R12, desc[UR6][R6.64+0x10] ;  /* 0x00001006060c7981 */ /* 0x000f28000c1e1b00 */
[----:B------:R0:W4:Y:S02]  /*0840*/  LDG.E.64 R14, desc[UR6][R10.64] ;  /* 0x000000060a0e7981 */ /* 0x000124000c1e1b00 */
[C---:B0-----:R-:W-:Y:S01]  /*0850*/  IMAD.WIDE R10, R8.reuse, 0x8, R10 ;  /* 0x00000008080a7825 */ /* 0x041fe200078e020a */
[----:B--2---:R-:W-:Y:S01]  /*0860*/  DFMA R24, R22, R24, R18 ;  /* 0x000000181618722b */ /* 0x004fe20000000012 */
[----:B------:R-:W2:Y:S04]  /*0870*/  LDG.E.64 R22, desc[UR6][R6.64+0x18] ;  /* 0x0000180606167981 */ /* 0x000ea8000c1e1b00 */
[----:B------:R-:W2:Y:S01]  /*0880*/  LDG.E.64 R18, desc[UR6][R10.64] ;  /* 0x000000060a127981 */ /* 0x000ea2000c1e1b00 */
[----:B------:R-:W-:-:S02]  /*0890*/  IMAD.WIDE R26, R8, 0x8, R10 ;  /* 0x00000008081a7825 */ /* 0x000fc400078e020a */
[----:B---3--:R-:W-:Y:S01]  /*08a0*/  DFMA R24, R20, R16, R24 ;  /* 0x000000101418722b */ /* 0x008fe20000000018 */
[----:B------:R-:W3:Y:S04]  /*08b0*/  LDG.E.64 R16, desc[UR6][R6.64+0x20] ;  /* 0x0000200606107981 */ /* 0x000ee8000c1e1b00 */
[----:B------:R-:W3:Y:S01]  /*08c0*/  LDG.E.64 R20, desc[UR6][R26.64] ;  /* 0x000000061a147981 */ /* 0x000ee2000c1e1b00 */
[C---:B------:R-:W-:Y:S02]  /*08d0*/  IMAD.WIDE R28, R8.reuse, 0x8, R26 ;  /* 0x00000008081c7825 */ /* 0x040fe400078e021a */
[----:B----4-:R-:W-:Y:S01]  /*08e0*/  DFMA R24, R14, R12, R24 ;  /* 0x0000000c0e18722b */ /* 0x010fe20000000018 */
[----:B------:R-:W4:Y:S04]  /*08f0*/  LDG.E.64 R12, desc[UR6][R6.64+0x28] ;  /* 0x00002806060c7981 */ /* 0x000f28000c1e1b00 */
[----:B------:R0:W4:Y:S04]  /*0900*/  LDG.E.64 R14, desc[UR6][R28.64] ;  /* 0x000000061c0e7981 */ /* 0x000128000c1e1b00 */
[----:B------:R-:W5:Y:S04]  /*0910*/  LDG.E.64 R10, desc[UR6][R6.64+0x30] ;  /* 0x00003006060a7981 */ /* 0x000f68000c1e1b00 */
[----:B------:R-:W5:Y:S01]  /*0920*/  LDG.E.64 R26, desc[UR6][R6.64+0x38] ;  /* 0x00003806061a7981 */ /* 0x000f62000c1e1b00 */
[----:B0-----:R-:W-:Y:S01]  /*0930*/  IMAD.WIDE R28, R8, 0x8, R28 ;  /* 0x00000008081c7825 */ /* 0x001fe200078e021c */
[----:B--2---:R-:W-:-:S04]  /*0940*/  DFMA R22, R18, R22, R24 ;  /* 0x000000161216722b */ /* 0x004fc80000000018 */
[----:B------:R-:W5:Y:S01]  /*0950*/  LDG.E.64 R18, desc[UR6][R28.64] ;  /* 0x000000061c127981 */ /* 0x000f62000c1e1b00 */
[----:B------:R-:W-:-:S06]  /*0960*/  IMAD.WIDE R24, R8, 0x8, R28 ;  /* 0x0000000808187825 */ /* 0x000fcc00078e021c */
[----:B------:R-:W2:Y:S01]  /*0970*/  LDG.E.64 R24, desc[UR6][R24.64] ;  /* 0x0000000618187981 */ /* 0x000ea2000c1e1b00 */
[----:B---3--:R-:W-:-:S08]  /*0980*/  DFMA R16, R20, R16, R22 ;  /* 0x000000101410722b */ /* 0x008fd00000000016 */
[----:B----4-:R-:W-:Y:S01]  /*0990*/  DFMA R12, R14, R12, R16 ;  /* 0x0000000c0e0c722b */ /* 0x010fe20000000010 */
[----:B------:R-:W-:-:S07]  /*09a0*/  IADD3 R5, PT, PT, R5, 0x8, RZ ;  /* 0x0000000805057810 */ /* 0x000fce0007ffe0ff */
[----:B-----5:R-:W-:-:S08]  /*09b0*/  DFMA R18, R18, R10, R12 ;  /* 0x0000000a1212722b */ /* 0x020fd0000000000c */
[----:B--2---:R-:W-:-:S11]  /*09c0*/  DFMA R18, R24, R26, R18 ;  /* 0x0000001a1812722b */ /* 0x004fd60000000012 */
.L_x_21:
[----:B------:R-:W-:Y:S05]  /*09d0*/  @!P1 BRA `(.L_x_18) ;  /* 0x00000000009c9947 */ /* 0x000fea0003800000 */
[----:B------:R-:W-:Y:S02]  /*09e0*/  ISETP.NE.AND P1, PT, R4, 0x1, PT ;  /* 0x000000010400780c */ /* 0x000fe40003f25270 */
[----:B------:R-:W-:-:S11]  /*09f0*/  LOP3.LUT P0, RZ, R2, 0x2, RZ, 0xc0, !PT ;  /* 0x0000000202ff7812 */ /* 0x000fd6000780c0ff */
[----:B------:R-:W-:Y:S05]  /*0a00*/  @!P1 BRA `(.L_x_22) ;  /* 0x0000000000589947 */ /* 0x000fea0003800000 */
[----:B------:R-:W0:Y:S01]  /*0a10*/  LDC.64 R6, c[0x0][0x380] ;  /* 0x0000e000ff067b82 */ /* 0x000e220000000a00 */
[----:B------:R-:W-:Y:S02]  /*0a20*/  IMAD R29, R5, R8, R3 ;  /* 0x00000008051d7224 */ /* 0x000fe400078e0203 */
[----:B------:R-:W-:-:S05]  /*0a30*/  IMAD R11, R0, UR5, R5 ;  /* 0x00000005000b7c24 */ /* 0x000fca000f8e0205 */
[----:B------:R-:W1:Y:S01]  /*0a40*/  LDC.64 R26, c[0x0][0x388] ;  /* 0x0000e200ff1a7b82 */ /* 0x000e620000000a00 */
[----:B0-----:R-:W-:-:S05]  /*0a50*/  IMAD.WIDE R28, R29, 0x8, R6 ;  /* 0x000000081d1c7825 */ /* 0x001fca00078e0206 */
[----:B------:R0:W2:Y:S01]  /*0a60*/  LDG.E.64 R6, desc[UR6][R28.64] ;  /* 0x000000061c067981 */ /* 0x0000a2000c1e1b00 */
[----:B-1----:R-:W-:-:S05]  /*0a70*/  IMAD.WIDE R26, R11, 0x8, R26 ;  /* 0x000000080b1a7825 */ /* 0x002fca00078e021a */
[----:B------:R-:W2:Y:S01]  /*0a80*/  LDG.E.64 R10, desc[UR6][R26.64] ;  /* 0x000000061a0a7981 */ /* 0x000ea2000c1e1b00 */
[----:B0-----:R-:W-:-:S03]  /*0a90*/  IMAD.WIDE R28, R8, 0x8, R28 ;  /* 0x00000008081c7825 */ /* 0x001fc600078e021c */
[----:B------:R-:W3:Y:S04]  /*0aa0*/  LDG.E.64 R20, desc[UR6][R26.64+0x8] ;  /* 0x000008061a147981 */ /* 0x000ee8000c1e1b00 */
[----:B------:R-:W3:Y:S01]  /*0ab0*/  LDG.E.64 R16, desc[UR6][R28.64] ;  /* 0x000000061c107981 */ /* 0x000ee2000c1e1b00 */
[----:B------:R-:W-:-:S03]  /*0ac0*/  IMAD.WIDE R22, R8, 0x8, R28 ;  /* 0x0000000808167825 */ /* 0x000fc600078e021c */
[----:B------:R-:W4:Y:S04]  /*0ad0*/  LDG.E.64 R14, desc[UR6][R26.64+0x10] ;  /* 0x000010061a0e7981 */ /* 0x000f28000c1e1b00 */
[----:B------:R0:W4:Y:S04]  /*0ae0*/  LDG.E.64 R12, desc[UR6][R22.64] ;  /* 0x00000006160c7981 */ /* 0x000128000c1e1b00 */
[----:B------:R-:W5:Y:S01]  /*0af0*/  LDG.E.64 R24, desc[UR6][R26.64+0x18] ;  /* 0x000018061a187981 */ /* 0x000f62000c1e1b00 */
[----:B0-----:R-:W-:-:S06]  /*0b00*/  IMAD.WIDE R22, R8, 0x8, R22 ;  /* 0x0000000808167825 */ /* 0x001fcc00078e0216 */
[----:B------:R-:W5:Y:S01]  /*0b10*/  LDG.E.64 R22, desc[UR6][R22.64] ;  /* 0x0000000616167981 */ /* 0x000f62000c1e1b00 */
[----:B------:R-:W-:Y:S01]  /*0b20*/  IADD3 R5, PT, PT, R5, 0x4, RZ ;  /* 0x0000000405057810 */ /* 0x000fe20007ffe0ff */
[----:B--2---:R-:W-:-:S08]  /*0b30*/  DFMA R6, R6, R10, R18 ;  /* 0x0000000a0606722b */ /* 0x004fd00000000012 */
[----:B---3--:R-:W-:-:S08]  /*0b40*/  DFMA R6, R16, R20, R6 ;  /* 0x000000141006722b */ /* 0x008fd00000000006 */
[----:B----4-:R-:W-:-:S08]  /*0b50*/  DFMA R6, R12, R14, R6 ;  /* 0x0000000e0c06722b */ /* 0x010fd00000000006 */
[----:B-----5:R-:W-:-:S11]  /*0b60*/  DFMA R18, R22, R24, R6 ;  /* 0x000000181612722b */ /* 0x020fd60000000006 */
.L_x_22:
[----:B------:R-:W-:Y:S05]  /*0b70*/  @P0 BRA `(.L_x_18) ;  /* 0x0000000000340947 */ /* 0x000fea0003800000 */
        /* <DEDUP_REMOVED lines=11> */
[----:B--2---:R-:W-:-:S08]  /*0c30*/  DFMA R6, R6, R12, R18 ;  /* 0x0000000c0606722b */ /* 0x004fd00000000012 */
[----:B---3--:R-:W-:-:S11]  /*0c40*/  DFMA R18, R14, R16, R6 ;  /* 0x000000100e12722b */ /* 0x008fd60000000006 */
.L_x_18:
[----:B------:R-:W0:Y:S01]  /*0c50*/  LDC.64 R4, c[0x0][0x390] ;  /* 0x0000e400ff047b82 */ /* 0x000e220000000a00 */
[----:B------:R-:W-:-:S04]  /*0c60*/  IMAD R3, R3, R9, R0 ;  /* 0x0000000903037224 */ /* 0x000fc800078e0200 */
[----:B0-----:R-:W-:-:S05]  /*0c70*/  IMAD.WIDE R2, R3, 0x8, R4 ;  /* 0x0000000803027825 */ /* 0x001fca00078e0204 */
[----:B------:R-:W-:Y:S01]  /*0c80*/  STG.E.64 desc[UR6][R2.64], R18 ;  /* 0x0000001202007986 */ /* 0x000fe2000c101b06 */
[----:B------:R-:W-:Y:S05]  /*0c90*/  EXIT ;  /* 0x000000000000794d */ /* 0x000fea0003800000 */
.L_x_23:
        /* <DEDUP_REMOVED lines=14> */
.L_x_32:


//--------------------- .text._Z4atbtPKdS0_Pdiii  --------------------------
	.section	.text._Z4atbtPKdS0_Pdiii,"ax",@progbits
	.align	128
        .global         _Z4atbtPKdS0_Pdiii
        .type           _Z4atbtPKdS0_Pdiii,@function
        .size           _Z4atbtPKdS0_Pdiii,(.L_x_33 - _Z4atbtPKdS0_Pdiii)
        .other          _Z4atbtPKdS0_Pdiii,@"STO_CUDA_ENTRY STV_DEFAULT"
_Z4atbtPKdS0_Pdiii:
.text._Z4atbtPKdS0_Pdiii:
        /* <DEDUP_REMOVED lines=13> */
[----:B------:R-:W0:Y:S01]  /*00d0*/  LDC R5, c[0x0][0x3a0] ;  /* 0x0000e800ff057b82 */ /* 0x000e220000000800 */
[----:B------:R-:W1:Y:S01]  /*00e0*/  LDCU.64 UR4, c[0x0][0x358] ;  /* 0x00006b00ff0477ac */ /* 0x000e620008000a00 */
[----:B------:R-:W-:Y:S02]  /*00f0*/  CS2R R18, SRZ ;  /* 0x0000000000127805 */ /* 0x000fe4000001ff00 */
[----:B0-----:R-:W-:-:S13]  /*0100*/  ISETP.GE.AND P0, PT, R5, 0x1, PT ;  /* 0x000000010500780c */ /* 0x001fda0003f06270 */
[----:B-1----:R-:W-:Y:S05]  /*0110*/  @!P0 BRA `(.L_x_24) ;  /* 0x0000000400e08947 */ /* 0x002fea0003800000 */
[C---:B------:R-:W-:Y:S01]  /*0120*/  ISETP.GE.U32.AND P1, PT, R5.reuse, 0x8, PT ;  /* 0x000000080500780c */ /* 0x040fe20003f26070 */
[----:B------:R-:W-:Y:S01]  /*0130*/  HFMA2 R25, -RZ, RZ, 0, 0 ;  /* 0x00000000ff197431 */ /* 0x000fe200000001ff */
[----:B------:R-:W-:Y:S01]  /*0140*/  LOP3.LUT R2, R5, 0x7, RZ, 0xc0, !PT ;  /* 0x0000000705027812 */ /* 0x000fe200078ec0ff */
[----:B------:R-:W-:Y:S01]  /*0150*/  IMAD R4, R0, R5, RZ ;  /* 0x0000000500047224 */ /* 0x000fe200078e02ff */
[----:B------:R-:W-:Y:S02]  /*0160*/  CS2R R18, SRZ ;  /* 0x0000000000127805 */ /* 0x000fe4000001ff00 */
[----:B------:R-:W-:-:S07]  /*0170*/  ISETP.NE.AND P0, PT, R2, RZ, PT ;  /* 0x000000ff0200720c */ /* 0x000fce0003f05270 */
[----:B------:R-:W-:Y:S06]  /*0180*/  @!P1 BRA `(.L_x_25) ;  /* 0x0000000000c49947 */ /* 0x000fec0003800000 */
[----:B------:R-:W0:Y:S01]  /*0190*/  LDC.64 R8, c[0x0][0x388] ;  /* 0x0000e200ff087b82 */ /* 0x000e220000000a00 */
[----:B------:R-:W-:Y:S01]  /*01a0*/  LOP3.LUT R25, R5, 0x7ffffff8, RZ, 0xc0, !PT ;  /* 0x7ffffff805197812 */ /* 0x000fe200078ec0ff */
[----:B------:R-:W-:Y:S01]  /*01b0*/  IMAD.MOV.U32 R29, RZ, RZ, R3 ;  /* 0x000000ffff1d7224 */ /* 0x000fe200078e0003 */
[----:B------:R-:W-:-:S03]  /*01c0*/  CS2R R18, SRZ ;  /* 0x0000000000127805 */ /* 0x000fc6000001ff00 */
[----:B------:R-:W-:Y:S02]  /*01d0*/  IMAD.MOV R24, RZ, RZ, -R25 ;  /* 0x000000ffff187224 */ /* 0x000fe400078e0a19 */
[----:B0-----:R-:W-:-:S03]  /*01e0*/  IMAD.WIDE.U32 R8, R4, 0x8, R8 ;  /* 0x0000000804087825 */ /* 0x001fc600078e0008 */
[----:B------:R-:W-:-:S04]  /*01f0*/  IADD3 R10, P1, PT, R8, 0x20, RZ ;  /* 0x00000020080a7810 */ /* 0x000fc80007f3e0ff */
[----:B------:R-:W-:-:S09]  /*0200*/  IADD3.X R11, PT, PT, RZ, R9, RZ, P1, !PT ;  /* 0x00000009ff0b7210 */ /* 0x000fd20000ffe4ff */
.L_x_26:
[----:B------:R-:W0:Y:S01]  /*0210*/  LDC.64 R22, c[0x0][0x380] ;  /* 0x0000e000ff167b82 */ /* 0x000e220000000a00 */
[----:B------:R-:W-:Y:S01]  /*0220*/  MOV R8, R10 ;  /* 0x0000000a00087202 */ /* 0x000fe20000000f00 */
[----:B------:R-:W-:-:S05]  /*0230*/  IMAD.MOV.U32 R9, RZ, RZ, R11 ;  /* 0x000000ffff097224 */ /* 0x000fca00078e000b */
[----:B------:R-:W2:Y:S04]  /*0240*/  LDG.E.64 R12, desc[UR4][R8.64+-0x20] ;  /* 0xffffe004080c7981 */ /* 0x000ea8000c1e1b00 */
[----:B------:R-:W3:Y:S01]  /*0250*/  LDG.E.64 R16, desc[UR4][R8.64+-0x18] ;  /* 0xffffe80408107981 */ /* 0x000ee2000c1e1b00 */
[----:B0-----:R-:W-:-:S05]  /*0260*/  IMAD.WIDE R22, R29, 0x8, R22 ;  /* 0x000000081d167825 */ /* 0x001fca00078e0216 */
[----:B------:R-:W2:Y:S01]  /*0270*/  LDG.E.64 R14, desc[UR4][R22.64] ;  /* 0x00000004160e7981 */ /* 0x000ea2000c1e1b00 */
[----:B------:R-:W-:-:S05]  /*0280*/  IMAD.WIDE R26, R6, 0x8, R22 ;  /* 0x00000008061a7825 */ /* 0x000fca00078e0216 */
        /* <DEDUP_REMOVED lines=16> */
[----:B------:R-:W4:Y:S04]  /*0390*/  LDG.E.64 R10, desc[UR4][R8.64+0x8] ;  /* 0x00000804080a7981 */ /* 0x000f28000c1e1b00 */
[----:B------:R0:W4:Y:S02]  /*03a0*/  LDG.E.64 R12, desc[UR4][R26.64] ;  /* 0x000000041a0c7981 */ /* 0x000124000c1e1b00 */
[----:B0-----:R-:W-:-:S04]  /*03b0*/  IMAD.WIDE R26, R6, 0x8, R26 ;  /* 0x00000008061a7825 */ /* 0x001fc800078e021a */
[----:B------:R-:W-:-:S06]  /*03c0*/  IMAD.WIDE R20, R6, 0x8, R26 ;  /* 0x0000000806147825 */ /* 0x000fcc00078e021a */
[----:B------:R-:W3:Y:S01]  /*03d0*/  LDG.E.64 R20, desc[UR4][R20.64] ;  /* 0x0000000414147981 */ /* 0x000ee2000c1e1b00 */
[----:B--2---:R-:W-:-:S03]  /*03e0*/  DFMA R14, R16, R14, R18 ;  /* 0x0000000e100e722b */ /* 0x004fc60000000012 */
[----:B------:R-:W2:Y:S04]  /*03f0*/  LDG.E.64 R16, desc[UR4][R8.64+0x10] ;  /* 0x0000100408107981 */ /* 0x000ea8000c1e1b00 */
[----:B------:R-:W2:Y:S01]  /*0400*/  LDG.E.64 R18, desc[UR4][R26.64] ;  /* 0x000000041a127981 */ /* 0x000ea2000c1e1b00 */
[----:B------:R-:W-:-:S04]  /*0410*/  IADD3 R24, PT, PT, R24, 0x8, RZ ;  /* 0x0000000818187810 */ /* 0x000fc80007ffe0ff */
[----:B------:R-:W-:Y:S01]  /*0420*/  ISETP.NE.AND P1, PT, R24, RZ, PT ;  /* 0x000000ff1800720c */ /* 0x000fe20003f25270 */
[----:B----4-:R-:W-:Y:S01]  /*0430*/  DFMA R10, R12, R10, R14 ;  /* 0x0000000a0c0a722b */ /* 0x010fe2000000000e */
[----:B------:R-:W-:-:S07]  /*0440*/  LEA R29, R6, R29, 0x3 ;  /* 0x0000001d061d7211 */ /* 0x000fce00078e18ff */
[----:B--2---:R-:W-:Y:S01]  /*0450*/  DFMA R18, R18, R16, R10 ;  /* 0x000000101212722b */ /* 0x004fe2000000000a */
[----:B------:R-:W-:-:S07]  /*0460*/  IADD3 R10, P2, PT, R8, 0x40, RZ ;  /* 0x00000040080a7810 */ /* 0x000fce0007f5e0ff */
[----:B---3--:R-:W-:Y:S01]  /*0470*/  DFMA R18, R20, R22, R18 ;  /* 0x000000161412722b */ /* 0x008fe20000000012 */
[----:B------:R-:W-:Y:S01]  /*0480*/  IMAD.X R11, RZ, RZ, R9, P2 ;  /* 0x000000ffff0b7224 */ /* 0x000fe200010e0609 */
[----:B------:R-:W-:Y:S09]  /*0490*/  @P1 BRA `(.L_x_26) ;  /* 0xfffffffc005c1947 */ /* 0x000ff2000383ffff */
.L_x_25:
[----:B------:R-:W-:Y:S05]  /*04a0*/  @!P0 BRA `(.L_x_24) ;  /* 0x0000000000fc8947 */ /* 0x000fea0003800000 */
[----:B------:R-:W-:Y:S02]  /*04b0*/  ISETP.GE.U32.AND P1, PT, R2, 0x4, PT ;  /* 0x000000040200780c */ /* 0x000fe40003f26070 */
[----:B------:R-:W-:-:S04]  /*04c0*/  LOP3.LUT R24, R5, 0x3, RZ, 0xc0, !PT ;  /* 0x0000000305187812 */ /* 0x000fc800078ec0ff */
[----:B------:R-:W-:-:S07]  /*04d0*/  ISETP.NE.AND P0, PT, R24, RZ, PT ;  /* 0x000000ff1800720c */ /* 0x000fce0003f05270 */
[----:B------:R-:W-:Y:S06]  /*04e0*/  @!P1 BRA `(.L_x_27) ;  /* 0x00000000006c9947 */ /* 0x000fec0003800000 */
[----:B------:R-:W0:Y:S01]  /*04f0*/  LDC.64 R8, c[0x0][0x388] ;  /* 0x0000e200ff087b82 */ /* 0x000e220000000a00 */
[----:B------:R-:W1:Y:S01]  /*0500*/  LDCU.64 UR6, c[0x0][0x388] ;  /* 0x00007100ff0677ac */ /* 0x000e620008000a00 */
[C---:B------:R-:W-:Y:S01]  /*0510*/  IMAD.IADD R15, R4.reuse, 0x1, R25 ;  /* 0x00000001040f7824 */ /* 0x040fe200078e0219 */
[----:B------:R-:W-:Y:S01]  /*0520*/  IADD3 R2, P1, PT, R4, R25, RZ ;  /* 0x0000001904027210 */ /* 0x000fe20007f3e0ff */
[----:B------:R-:W-:-:S04]  /*0530*/  IMAD R13, R25, R6, R3 ;  /* 0x00000006190d7224 */ /* 0x000fc800078e0203 */
[----:B------:R-:W2:Y:S01]  /*0540*/  LDC.64 R10, c[0x0][0x380] ;  /* 0x0000e000ff0a7b82 */ /* 0x000ea20000000a00 */
[----:B0-----:R-:W-:-:S06]  /*0550*/  IMAD.WIDE.U32 R8, R15, 0x8, R8 ;  /* 0x000000080f087825 */ /* 0x001fcc00078e0008 */
[----:B------:R-:W3:Y:S01]  /*0560*/  LDG.E.64 R8, desc[UR4][R8.64] ;  /* 0x0000000408087981 */ /* 0x000ee2000c1e1b00 */
[----:B--2---:R-:W-:Y:S01]  /*0570*/  IMAD.WIDE R10, R13, 0x8, R10 ;  /* 0x000000080d0a7825 */ /* 0x004fe200078e020a */
[----:B------:R-:W-:Y:S02]  /*0580*/  IADD3.X R13, PT, PT, RZ, RZ, RZ, P1, !PT ;  /* 0x000000ffff0d7210 */ /* 0x000fe40000ffe4ff */
[----:B-1----:R-:W-:Y:S02]  /*0590*/  LEA R28, P1, R2, UR6, 0x3 ;  /* 0x00000006021c7c11 */ /* 0x002fe4000f8218ff */
[----:B------:R-:W3:Y:S01]  /*05a0*/  LDG.E.64 R26, desc[UR4][R10.64] ;  /* 0x000000040a1a7981 */ /* 0x000ee2000c1e1b00 */
[----:B------:R-:W-:Y:S01]  /*05b0*/  IMAD.WIDE R14, R6, 0x8, R10 ;  /* 0x00000008060e7825 */ /* 0x000fe200078e020a */
[----:B------:R-:W-:-:S05]  /*05c0*/  LEA.HI.X R29, R2, UR7, R13, 0x3, P1 ;  /* 0x00000007021d7c11 */ /* 0x000fca00088f1c0d */
[----:B------:R-:W2:Y:S01]  /*05d0*/  LDG.E.64 R12, desc[UR4][R28.64+0x8] ;  /* 0x000008041c0c7981 */ /* 0x000ea2000c1e1b00 */
[----:B------:R-:W-:-:S03]  /*05e0*/  IMAD.WIDE R20, R6, 0x8, R14 ;  /* 0x0000000806147825 */ /* 0x000fc600078e020e */
[----:B------:R-:W2:Y:S04]  /*05f0*/  LDG.E.64 R10, desc[UR4][R14.64] ;  /* 0x000000040e0a7981 */ /* 0x000ea8000c1e1b00 */
[----:B------:R-:W4:Y:S01]  /*0600*/  LDG.E.64 R16, desc[UR4][R20.64] ;  /* 0x0000000414107981 */ /* 0x000f22000c1e1b00 */
[----:B------:R-:W-:-:S03]  /*0610*/  IMAD.WIDE R22, R6, 0x8, R20 ;  /* 0x0000000806167825 */ /* 0x000fc600078e0214 */
[----:B------:R-:W4:Y:S04]  /*0620*/  LDG.E.64 R14, desc[UR4][R28.64+0x10] ;  /* 0x000010041c0e7981 */ /* 0x000f28000c1e1b00 */
[----:B------:R-:W5:Y:S04]  /*0630*/  LDG.E.64 R20, desc[UR4][R28.64+0x18] ;  /* 0x000018041c147981 */ /* 0x000f68000c1e1b00 */
[----:B------:R-:W5:Y:S01]  /*0640*/  LDG.E.64 R22, desc[UR4][R22.64] ;  /* 0x0000000416167981 */ /* 0x000f62000c1e1b00 */
[----:B------:R-:W-:Y:S01]  /*0650*/  VIADD R25, R25, 0x4 ;  /* 0x0000000419197836 */ /* 0x000fe20000000000 */
[----:B---3--:R-:W-:-:S08]  /*0660*/  DFMA R8, R26, R8, R18 ;  /* 0x000000081a08722b */ /* 0x008fd00000000012 */
[----:B--2---:R-:W-:-:S08]  /*0670*/  DFMA R8, R10, R12, R8 ;  /* 0x0000000c0a08722b */ /* 0x004fd00000000008 */
[----:B----4-:R-:W-:-:S08]  /*0680*/  DFMA R8, R16, R14, R8 ;  /* 0x0000000e1008722b */ /* 0x010fd00000000008 */
[----:B-----5:R-:W-:-:S11]  /*0690*/  DFMA R18, R22, R20, R8 ;  /* 0x000000141612722b */ /* 0x020fd60000000008 */
.L_x_27:
[----:B------:R-:W-:Y:S05]  /*06a0*/  @!P0 BRA `(.L_x_24) ;  /* 0x00000000007c8947 */ /* 0x000fea0003800000 */
[----:B------:R-:W-:Y:S01]  /*06b0*/  ISETP.NE.AND P1, PT, R24, 0x1, PT ;  /* 0x000000011800780c */ /* 0x000fe20003f25270 */
[----:B------:R-:W0:Y:S01]  /*06c0*/  LDC.64 R12, c[0x0][0x388] ;  /* 0x0000e200ff0c7b82 */ /* 0x000e220000000a00 */
[----:B------:R-:W-:-:S04]  /*06d0*/  LOP3.LUT R5, R5, 0x1, RZ, 0xc0, !PT ;  /* 0x0000000105057812 */ /* 0x000fc800078ec0ff */
[----:B------:R-:W-:-:S03]  /*06e0*/  ISETP.NE.U32.AND P0, PT, R5, 0x1, PT ;  /* 0x000000010500780c */ /* 0x000fc60003f05070 */
[----:B------:R-:W1:Y:S04]  /*06f0*/  LDC.64 R20, c[0x0][0x380] ;  /* 0x0000e000ff147b82 */ /* 0x000e680000000a00 */
[CC--:B------:R-:W-:Y:S01]  /*0700*/  @P1 IADD3 R23, PT, PT, R4.reuse, R25.reuse, RZ ;  /* 0x0000001904171210 */ /* 0x0c0fe20007ffe0ff */
[C---:B------:R-:W-:Y:S01]  /*0710*/  @P1 IMAD R17, R25.reuse, R6, R3 ;  /* 0x0000000619111224 */ /* 0x040fe200078e0203 */
[----:B------:R-:W-:Y:S01]  /*0720*/  @P1 IADD3 R2, P2, PT, R4, R25, RZ ;  /* 0x0000001904021210 */ /* 0x000fe20007f5e0ff */
[----:B------:R-:W-:Y:S01]  /*0730*/  @P1 VIADD R25, R25, 0x2 ;  /* 0x0000000219191836 */ /* 0x000fe20000000000 */
[----:B------:R-:W2:Y:S02]  /*0740*/  @P1 LDC.64 R8, c[0x0][0x388] ;  /* 0x0000e200ff081b82 */ /* 0x000ea40000000a00 */
[----:B------:R-:W-:-:S06]  /*0750*/  @P1 IADD3.X R5, PT, PT, RZ, RZ, RZ, P2, !PT ;  /* 0x000000ffff051210 */ /* 0x000fcc00017fe4ff */
[----:B------:R-:W3:Y:S01]  /*0760*/  LDC.64 R14, c[0x0][0x380] ;  /* 0x0000e000ff0e7b82 */ /* 0x000ee20000000a00 */
[----:B0-----:R-:W-:-:S06]  /*0770*/  @P1 IMAD.WIDE.U32 R12, R23, 0x8, R12 ;  /* 0x00000008170c1825 */ /* 0x001fcc00078e000c */
[----:B------:R-:W4:Y:S01]  /*0780*/  @P1 LDG.E.64 R12, desc[UR4][R12.64] ;  /* 0x000000040c0c1981 */ /* 0x000f22000c1e1b00 */
[----:B------:R-:W0:Y:S01]  /*0790*/  LDC.64 R10, c[0x0][0x388] ;  /* 0x0000e200ff0a7b82 */ /* 0x000e220000000a00 */
[----:B-1----:R-:W-:-:S05]  /*07a0*/  @P1 IMAD.WIDE R20, R17, 0x8, R20 ;  /* 0x0000000811141825 */ /* 0x002fca00078e0214 */
[----:B------:R-:W4:Y:S01]  /*07b0*/  @P1 LDG.E.64 R16, desc[UR4][R20.64] ;  /* 0x0000000414101981 */ /* 0x000f22000c1e1b00 */
[----:B--2---:R-:W-:Y:S01]  /*07c0*/  @P1 LEA R8, P2, R2, R8, 0x3 ;  /* 0x0000000802081211 */ /* 0x004fe200078418ff */
[----:B------:R-:W-:-:S03]  /*07d0*/  @P1 IMAD.WIDE R22, R6, 0x8, R20 ;  /* 0x0000000806161825 */ /* 0x000fc600078e0214 */
[----:B------:R-:W-:Y:S01]  /*07e0*/  @P1 LEA.HI.X R9, R2, R9, R5, 0x3, P2 ;  /* 0x0000000902091211 */ /* 0x000fe200010f1c05 */
[----:B------:R-:W-:Y:S01]  /*07f0*/  @!P0 IMAD R27, R25, R6, R3 ;  /* 0x00000006191b8224 */ /* 0x000fe200078e0203 */
[----:B------:R-:W-:Y:S02]  /*0800*/  @!P0 IADD3 R25, PT, PT, R4, R25, RZ ;  /* 0x0000001904198210 */ /* 0x000fe40007ffe0ff */
[----:B------:R-:W2:Y:S01]  /*0810*/  @P1 LDG.E.64 R4, desc[UR4][R22.64] ;  /* 0x0000000416041981 */ /* 0x000ea2000c1e1b00 */
[----:B---3--:R-:W-:-:S03]  /*0820*/  @!P0 IMAD.WIDE R14, R27, 0x8, R14 ;  /* 0x000000081b0e8825 */ /* 0x008fc600078e020e */
[----:B------:R-:W2:Y:S01]  /*0830*/  @P1 LDG.E.64 R8, desc[UR4][R8.64+0x8] ;  /* 0x0000080408081981 */ /* 0x000ea2000c1e1b00 */
[----:B0-----:R-:W-:-:S03]  /*0840*/  @!P0 IMAD.WIDE.U32 R10, R25, 0x8, R10 ;  /* 0x00000008190a8825 */ /* 0x001fc600078e000a */
[----:B------:R-:W3:Y:S04]  /*0850*/  @!P0 LDG.E.64 R14, desc[UR4][R14.64] ;  /* 0x000000040e0e8981 */ /* 0x000ee8000c1e1b00 */
[----:B------:R-:W3:Y:S01]  /*0860*/  @!P0 LDG.E.64 R10, desc[UR4][R10.64] ;  /* 0x000000040a0a8981 */ /* 0x000ee2000c1e1b00 */
[----:B----4-:R-:W-:-:S08]  /*0870*/  @P1 DFMA R12, R16, R12, R18 ;  /* 0x0000000c100c122b */ /* 0x010fd00000000012 */
[----:B--2---:R-:W-:-:S08]  /*0880*/  @P1 DFMA R18, R4, R8, R12 ;  /* 0x000000080412122b */ /* 0x004fd0000000000c */
[----:B---3--:R-:W-:-:S11]  /*0890*/  @!P0 DFMA R18, R14, R10, R18 ;  /* 0x0000000a0e12822b */ /* 0x008fd60000000012 */
.L_x_24:
[----:B------:R-:W0:Y:S01]  /*08a0*/  LDC.64 R4, c[0x0][0x390] ;  /* 0x0000e400ff047b82 */ /* 0x000e220000000a00 */
[----:B------:R-:W-:-:S04]  /*08b0*/  IMAD R3, R3, R7, R0 ;  /* 0x0000000703037224 */ /* 0x000fc800078e0200 */
[----:B0-----:R-:W-:-:S05]  /*08c0*/  IMAD.WIDE R2, R3, 0x8, R4 ;  /* 0x0000000803027825 */ /* 0x001fca00078e0204 */
[----:B------:R-:W-:Y:S01]  /*08d0*/  STG.E.64 desc[UR4][R2.64], R18 ;  /* 0x0000001202007986 */ /* 0x000fe2000c101b04 */
[----:B------:R-:W-:Y:S05]  /*08e0*/  EXIT ;  /* 0x000000000000794d */ /* 0x000fea0003800000 */
.L_x_28:
        /* <DEDUP_REMOVED lines=9> */
.L_x_33:


//--------------------- .nv.shared.reserved.0     --------------------------
	.section	.nv.shared.reserved.0,"aw",@nobits
	.weak		__nv_reservedSMEM_offset_0_alias
	.size		__nv_reservedSMEM_offset_0_alias, 0, 64
	.other		__nv_reservedSMEM_offset_0_alias,@"STO_CUDA_RESERVED_SHARED STV_DEFAULT"
__nv_reservedSMEM_offset_0_alias:
	.zero		0
	.zero		64


//--------------------- .nv.constant0._Z11atbtUnrollaPKdS0_Pdiii --------------------------
	.section	.nv.constant0._Z11atbtUnrollaPKdS0_Pdiii,"a",@progbits
	.sectionflags	@""
	.align	4
.nv.constant0._Z11atbtUnrollaPKdS0_Pdiii:
	.zero		932


//--------------------- .nv.constant0._Z11atbtUnrolliPKdS0_Pdiii --------------------------
	.section	.nv.constant0._Z11atbtUnrolliPKdS0_Pdiii,"a",@progbits
	.sectionflags	@""
	.align	4
.nv.constant0._Z11atbtUnrolliPKdS0_Pdiii:
	.zero		932


//--------------------- .nv.constant0._Z11atbtUnrolljPKdS0_Pdiii --------------------------
	.section	.nv.constant0._Z11atbtUnrolljPKdS0_Pdiii,"a",@progbits
	.sectionflags	@""
	.align	4
.nv.constant0._Z11atbtUnrolljPKdS0_Pdiii:
	.zero		932


//--------------------- .nv.constant0._Z11atbtUnrollkPKdS0_Pdiii --------------------------
	.section	.nv.constant0._Z11atbtUnrollkPKdS0_Pdiii,"a",@progbits
	.sectionflags	@""
	.align	4
.nv.constant0._Z11atbtUnrollkPKdS0_Pdiii:
	.zero		932


//--------------------- .nv.constant0._Z4atbtPKdS0_Pdiii --------------------------
	.section	.nv.constant0._Z4atbtPKdS0_Pdiii,"a",@progbits
	.sectionflags	@""
	.align	4
.nv.constant0._Z4atbtPKdS0_Pdiii:
	.zero		932


//--------------------- SYMBOLS --------------------------

	.type		.nv.reservedSmem.offset0,@object
	.size		.nv.reservedSmem.offset0,0x4
